//
// Generated by NVIDIA NVVM Compiler
//
// Compiler Build ID: CL-36424714
// Cuda compilation tools, release 13.0, V13.0.88
// Based on NVVM 20.0.0
//

.version 9.0
.target sm_100
.address_size 64

	// .globl	_Z11matrix_multPPiS0_S0_ii
// _ZZ18matrix_mult_sharedPPiS0_S0_iE3Mds has been demoted
// _ZZ18matrix_mult_sharedPPiS0_S0_iE3Nds has been demoted

.visible .entry _Z11matrix_multPPiS0_S0_ii(
	.param .u64 .ptr .align 1 _Z11matrix_multPPiS0_S0_ii_param_0,
	.param .u64 .ptr .align 1 _Z11matrix_multPPiS0_S0_ii_param_1,
	.param .u64 .ptr .align 1 _Z11matrix_multPPiS0_S0_ii_param_2,
	.param .u32 _Z11matrix_multPPiS0_S0_ii_param_3,
	.param .u32 _Z11matrix_multPPiS0_S0_ii_param_4
)
{
	.reg .pred 	%p<13>;
	.reg .b32 	%r<134>;
	.reg .b64 	%rd<104>;

	ld.param.u64 	%rd10, [_Z11matrix_multPPiS0_S0_ii_param_0];
	ld.param.u64 	%rd11, [_Z11matrix_multPPiS0_S0_ii_param_1];
	ld.param.u32 	%r49, [_Z11matrix_multPPiS0_S0_ii_param_3];
	ld.param.u32 	%r48, [_Z11matrix_multPPiS0_S0_ii_param_4];
	mov.u32 	%r50, %tid.x;
	mov.u32 	%r51, %ctaid.x;
	mov.u32 	%r52, %ntid.x;
	mad.lo.s32 	%r1, %r51, %r52, %r50;
	mov.u32 	%r53, %tid.y;
	mov.u32 	%r54, %ctaid.y;
	mov.u32 	%r55, %ntid.y;
	mad.lo.s32 	%r2, %r54, %r55, %r53;
	setp.gt.s32 	%p1, %r2, %r49;
	setp.gt.s32 	%p2, %r1, %r48;
	and.pred  	%p3, %p1, %p2;
	@%p3 bra 	$L__BB0_14;
	setp.lt.s32 	%p4, %r48, 1;
	mov.b32 	%r133, 0;
	@%p4 bra 	$L__BB0_13;
	cvta.to.global.u64 	%rd13, %rd10;
	ld.global.u64 	%rd14, [%rd13];
	cvta.to.global.u64 	%rd1, %rd14;
	mul.lo.s32 	%r3, %r48, %r2;
	cvta.to.global.u64 	%rd15, %rd11;
	ld.global.u64 	%rd16, [%rd15];
	cvta.to.global.u64 	%rd2, %rd16;
	cvt.s64.s32 	%rd3, %r1;
	and.b32  	%r4, %r48, 7;
	setp.lt.u32 	%p5, %r48, 8;
	mov.b32 	%r128, 0;
	mov.u32 	%r133, %r128;
	@%p5 bra 	$L__BB0_5;
	and.b32  	%r128, %r48, 2147483640;
	neg.s32 	%r122, %r128;
	shl.b64 	%rd17, %rd3, 2;
	add.s64 	%rd103, %rd2, %rd17;
	shl.b32 	%r7, %r48, 3;
	mul.lo.s32 	%r121, %r48, 7;
	mul.lo.s32 	%r120, %r48, 6;
	mul.lo.s32 	%r119, %r48, 5;
	shl.b32 	%r118, %r48, 2;
	mul.lo.s32 	%r117, %r48, 3;
	shl.b32 	%r116, %r48, 1;
	mul.wide.u32 	%rd18, %r3, 4;
	add.s64 	%rd19, %rd18, %rd1;
	add.s64 	%rd102, %rd19, 16;
	mov.b32 	%r133, 0;
	mul.wide.u32 	%rd48, %r7, 4;
	mov.u32 	%r115, %r48;
$L__BB0_4:
	.pragma "nounroll";
	ld.global.u32 	%r60, [%rd102+-16];
	ld.global.u32 	%r61, [%rd103];
	mad.lo.s32 	%r62, %r61, %r60, %r133;
	ld.global.u32 	%r63, [%rd102+-12];
	cvt.u64.u32 	%rd20, %r115;
	add.s64 	%rd21, %rd20, %rd3;
	shl.b64 	%rd22, %rd21, 2;
	add.s64 	%rd23, %rd2, %rd22;
	ld.global.u32 	%r64, [%rd23];
	mad.lo.s32 	%r65, %r64, %r63, %r62;
	ld.global.u32 	%r66, [%rd102+-8];
	cvt.u64.u32 	%rd24, %r116;
	add.s64 	%rd25, %rd24, %rd3;
	shl.b64 	%rd26, %rd25, 2;
	add.s64 	%rd27, %rd2, %rd26;
	ld.global.u32 	%r67, [%rd27];
	mad.lo.s32 	%r68, %r67, %r66, %r65;
	ld.global.u32 	%r69, [%rd102+-4];
	cvt.u64.u32 	%rd28, %r117;
	add.s64 	%rd29, %rd28, %rd3;
	shl.b64 	%rd30, %rd29, 2;
	add.s64 	%rd31, %rd2, %rd30;
	ld.global.u32 	%r70, [%rd31];
	mad.lo.s32 	%r71, %r70, %r69, %r68;
	ld.global.u32 	%r72, [%rd102];
	cvt.u64.u32 	%rd32, %r118;
	add.s64 	%rd33, %rd32, %rd3;
	shl.b64 	%rd34, %rd33, 2;
	add.s64 	%rd35, %rd2, %rd34;
	ld.global.u32 	%r73, [%rd35];
	mad.lo.s32 	%r74, %r73, %r72, %r71;
	ld.global.u32 	%r75, [%rd102+4];
	cvt.u64.u32 	%rd36, %r119;
	add.s64 	%rd37, %rd36, %rd3;
	shl.b64 	%rd38, %rd37, 2;
	add.s64 	%rd39, %rd2, %rd38;
	ld.global.u32 	%r76, [%rd39];
	mad.lo.s32 	%r77, %r76, %r75, %r74;
	ld.global.u32 	%r78, [%rd102+8];
	cvt.u64.u32 	%rd40, %r120;
	add.s64 	%rd41, %rd40, %rd3;
	shl.b64 	%rd42, %rd41, 2;
	add.s64 	%rd43, %rd2, %rd42;
	ld.global.u32 	%r79, [%rd43];
	mad.lo.s32 	%r80, %r79, %r78, %r77;
	ld.global.u32 	%r81, [%rd102+12];
	cvt.u64.u32 	%rd44, %r121;
	add.s64 	%rd45, %rd44, %rd3;
	shl.b64 	%rd46, %rd45, 2;
	add.s64 	%rd47, %rd2, %rd46;
	ld.global.u32 	%r82, [%rd47];
	mad.lo.s32 	%r133, %r82, %r81, %r80;
	add.s32 	%r122, %r122, 8;
	add.s64 	%rd103, %rd103, %rd48;
	add.s32 	%r121, %r121, %r7;
	add.s32 	%r120, %r120, %r7;
	add.s32 	%r119, %r119, %r7;
	add.s32 	%r118, %r118, %r7;
	add.s32 	%r117, %r117, %r7;
	add.s32 	%r116, %r116, %r7;
	add.s64 	%rd102, %rd102, 32;
	add.s32 	%r115, %r115, %r7;
	setp.ne.s32 	%p6, %r122, 0;
	@%p6 bra 	$L__BB0_4;
$L__BB0_5:
	setp.eq.s32 	%p7, %r4, 0;
	@%p7 bra 	$L__BB0_13;
	and.b32  	%r35, %r48, 3;
	setp.lt.u32 	%p8, %r4, 4;
	@%p8 bra 	$L__BB0_8;
	add.s32 	%r84, %r128, %r3;
	mul.wide.u32 	%rd49, %r84, 4;
	add.s64 	%rd50, %rd1, %rd49;
	ld.global.u32 	%r85, [%rd50];
	mul.lo.s32 	%r86, %r128, %r48;
	cvt.u64.u32 	%rd51, %r86;
	add.s64 	%rd52, %rd51, %rd3;
	shl.b64 	%rd53, %rd52, 2;
	add.s64 	%rd54, %rd2, %rd53;
	ld.global.u32 	%r87, [%rd54];
	mad.lo.s32 	%r88, %r87, %r85, %r133;
	cvt.u64.u32 	%rd55, %r3;
	cvt.u64.u32 	%rd56, %r128;
	add.s64 	%rd57, %rd56, %rd55;
	shl.b64 	%rd58, %rd57, 2;
	add.s64 	%rd59, %rd1, %rd58;
	ld.global.u32 	%r89, [%rd59+4];
	add.s32 	%r90, %r86, %r48;
	cvt.u64.u32 	%rd60, %r90;
	add.s64 	%rd61, %rd60, %rd3;
	shl.b64 	%rd62, %rd61, 2;
	add.s64 	%rd63, %rd2, %rd62;
	ld.global.u32 	%r91, [%rd63];
	mad.lo.s32 	%r92, %r91, %r89, %r88;
	ld.global.u32 	%r93, [%rd59+8];
	add.s32 	%r94, %r90, %r48;
	cvt.u64.u32 	%rd64, %r94;
	add.s64 	%rd65, %rd64, %rd3;
	shl.b64 	%rd66, %rd65, 2;
	add.s64 	%rd67, %rd2, %rd66;
	ld.global.u32 	%r95, [%rd67];
	mad.lo.s32 	%r96, %r95, %r93, %r92;
	ld.global.u32 	%r97, [%rd59+12];
	add.s32 	%r98, %r94, %r48;
	cvt.u64.u32 	%rd68, %r98;
	add.s64 	%rd69, %rd68, %rd3;
	shl.b64 	%rd70, %rd69, 2;
	add.s64 	%rd71, %rd2, %rd70;
	ld.global.u32 	%r99, [%rd71];
	mad.lo.s32 	%r133, %r99, %r97, %r96;
	add.s32 	%r128, %r128, 4;
$L__BB0_8:
	setp.eq.s32 	%p9, %r35, 0;
	@%p9 bra 	$L__BB0_13;
	setp.eq.s32 	%p10, %r35, 1;
	@%p10 bra 	$L__BB0_11;
	add.s32 	%r101, %r128, %r3;
	mul.wide.u32 	%rd72, %r101, 4;
	add.s64 	%rd73, %rd1, %rd72;
	ld.global.u32 	%r102, [%rd73];
	mul.lo.s32 	%r103, %r128, %r48;
	cvt.u64.u32 	%rd74, %r103;
	add.s64 	%rd75, %rd74, %rd3;
	shl.b64 	%rd76, %rd75, 2;
	add.s64 	%rd77, %rd2, %rd76;
	ld.global.u32 	%r104, [%rd77];
	mad.lo.s32 	%r105, %r104, %r102, %r133;
	cvt.u64.u32 	%rd78, %r3;
	cvt.u64.u32 	%rd79, %r128;
	add.s64 	%rd80, %rd79, %rd78;
	shl.b64 	%rd81, %rd80, 2;
	add.s64 	%rd82, %rd1, %rd81;
	ld.global.u32 	%r106, [%rd82+4];
	add.s32 	%r107, %r103, %r48;
	cvt.u64.u32 	%rd83, %r107;
	add.s64 	%rd84, %rd83, %rd3;
	shl.b64 	%rd85, %rd84, 2;
	add.s64 	%rd86, %rd2, %rd85;
	ld.global.u32 	%r108, [%rd86];
	mad.lo.s32 	%r133, %r108, %r106, %r105;
	add.s32 	%r128, %r128, 2;
$L__BB0_11:
	and.b32  	%r109, %r48, 1;
	setp.eq.b32 	%p11, %r109, 1;
	not.pred 	%p12, %p11;
	@%p12 bra 	$L__BB0_13;
	add.s32 	%r110, %r128, %r3;
	mul.wide.u32 	%rd87, %r110, 4;
	add.s64 	%rd88, %rd1, %rd87;
	ld.global.u32 	%r111, [%rd88];
	mul.lo.s32 	%r112, %r128, %r48;
	cvt.u64.u32 	%rd89, %r112;
	add.s64 	%rd90, %rd89, %rd3;
	shl.b64 	%rd91, %rd90, 2;
	add.s64 	%rd92, %rd2, %rd91;
	ld.global.u32 	%r113, [%rd92];
	mad.lo.s32 	%r133, %r113, %r111, %r133;
$L__BB0_13:
	ld.param.u64 	%rd101, [_Z11matrix_multPPiS0_S0_ii_param_2];
	cvta.to.global.u64 	%rd93, %rd101;
	ld.global.u64 	%rd94, [%rd93];
	cvta.to.global.u64 	%rd95, %rd94;
	mul.lo.s32 	%r114, %r48, %r2;
	cvt.s64.s32 	%rd96, %r114;
	cvt.s64.s32 	%rd97, %r1;
	add.s64 	%rd98, %rd96, %rd97;
	shl.b64 	%rd99, %rd98, 2;
	add.s64 	%rd100, %rd95, %rd99;
	st.global.u32 	[%rd100], %r133;
$L__BB0_14:
	ret;

}
	// .globl	_Z18matrix_mult_sharedPPiS0_S0_i
.visible .entry _Z18matrix_mult_sharedPPiS0_S0_i(
	.param .u64 .ptr .align 1 _Z18matrix_mult_sharedPPiS0_S0_i_param_0,
	.param .u64 .ptr .align 1 _Z18matrix_mult_sharedPPiS0_S0_i_param_1,
	.param .u64 .ptr .align 1 _Z18matrix_mult_sharedPPiS0_S0_i_param_2,
	.param .u32 _Z18matrix_mult_sharedPPiS0_S0_i_param_3
)
{
	.reg .pred 	%p<4>;
	.reg .b32 	%r<55>;
	.reg .b64 	%rd<25>;
	// demoted variable
	.shared .align 4 .b8 _ZZ18matrix_mult_sharedPPiS0_S0_iE3Mds[19600];
	// demoted variable
	.shared .align 4 .b8 _ZZ18matrix_mult_sharedPPiS0_S0_iE3Nds[19600];
	ld.param.u64 	%rd3, [_Z18matrix_mult_sharedPPiS0_S0_i_param_0];
	ld.param.u64 	%rd4, [_Z18matrix_mult_sharedPPiS0_S0_i_param_1];
	ld.param.u64 	%rd5, [_Z18matrix_mult_sharedPPiS0_S0_i_param_2];
	ld.param.u32 	%r22, [_Z18matrix_mult_sharedPPiS0_S0_i_param_3];
	mov.u32 	%r24, %ctaid.x;
	mov.u32 	%r25, %ctaid.y;
	mov.u32 	%r1, %tid.x;
	mov.u32 	%r2, %tid.y;
	mad.lo.s32 	%r3, %r25, 70, %r2;
	mad.lo.s32 	%r4, %r24, 70, %r1;
	setp.lt.s32 	%p1, %r22, 70;
	mov.b32 	%r53, 0;
	@%p1 bra 	$L__BB1_5;
	cvta.to.global.u64 	%rd6, %rd3;
	mul.wide.u32 	%rd7, %r3, 8;
	add.s64 	%rd1, %rd6, %rd7;
	mul.lo.s32 	%r27, %r2, 280;
	mov.u32 	%r28, _ZZ18matrix_mult_sharedPPiS0_S0_iE3Mds;
	add.s32 	%r5, %r28, %r27;
	shl.b32 	%r29, %r1, 2;
	add.s32 	%r6, %r5, %r29;
	mov.u32 	%r30, _ZZ18matrix_mult_sharedPPiS0_S0_iE3Nds;
	add.s32 	%r8, %r30, %r29;
	add.s32 	%r7, %r8, %r27;
	mul.hi.s32 	%r31, %r22, -368140053;
	add.s32 	%r32, %r31, %r22;
	shr.u32 	%r33, %r32, 31;
	shr.s32 	%r34, %r32, 6;
	add.s32 	%r9, %r34, %r33;
	cvta.to.global.u64 	%rd2, %rd4;
	mov.b32 	%r48, 0;
	mul.wide.u32 	%rd16, %r4, 4;
	mov.u32 	%r53, %r48;
$L__BB1_2:
	ld.global.u64 	%rd8, [%rd1];
	cvta.to.global.u64 	%rd9, %rd8;
	add.s32 	%r37, %r1, %r48;
	mul.wide.u32 	%rd10, %r37, 4;
	add.s64 	%rd11, %rd9, %rd10;
	ld.global.u32 	%r38, [%rd11+280];
	st.shared.u32 	[%r6], %r38;
	mad.lo.s32 	%r39, %r48, 70, %r2;
	mul.wide.u32 	%rd12, %r39, 8;
	add.s64 	%rd13, %rd2, %rd12;
	ld.global.u64 	%rd14, [%rd13];
	cvta.to.global.u64 	%rd15, %rd14;
	add.s64 	%rd17, %rd15, %rd16;
	ld.global.u32 	%r40, [%rd17];
	st.shared.u32 	[%r7], %r40;
	bar.sync 	0;
	mov.b32 	%r52, 4;
	mov.b32 	%r50, 0;
	mov.u32 	%r51, %r8;
$L__BB1_3:
	add.s32 	%r41, %r5, %r50;
	ld.shared.u32 	%r42, [%r41];
	ld.shared.u32 	%r43, [%r51];
	mad.lo.s32 	%r44, %r43, %r42, %r53;
	add.s32 	%r45, %r5, %r52;
	ld.shared.u32 	%r46, [%r45];
	ld.shared.u32 	%r47, [%r51+280];
	mad.lo.s32 	%r53, %r47, %r46, %r44;
	add.s32 	%r52, %r52, 8;
	add.s32 	%r51, %r51, 560;
	add.s32 	%r50, %r50, 8;
	setp.ne.s32 	%p2, %r52, 284;
	@%p2 bra 	$L__BB1_3;
	bar.sync 	0;
	add.s32 	%r48, %r48, 1;
	setp.ne.s32 	%p3, %r48, %r9;
	@%p3 bra 	$L__BB1_2;
$L__BB1_5:
	cvta.to.global.u64 	%rd18, %rd5;
	mul.wide.u32 	%rd19, %r3, 8;
	add.s64 	%rd20, %rd18, %rd19;
	ld.global.u64 	%rd21, [%rd20];
	cvta.to.global.u64 	%rd22, %rd21;
	mul.wide.u32 	%rd23, %r4, 4;
	add.s64 	%rd24, %rd22, %rd23;
	st.global.u32 	[%rd24], %r53;
	ret;

}


// ===== COMPILED SASS (sm_100) =====

	.target	sm_100

	.elftype	@"ET_EXEC"


//--------------------- .note.nv.tkinfo           --------------------------
	.section	.note.nv.tkinfo,"",@"SHT_NOTE"
	.sectionflags	@"SHF_NOTE_NV_TKINFO"
	.tkinfo
        /*0018*/ 	.word	0x00000002
        /*0030*/ 	.string	""
        /*0030*/ 	.string	"ptxas"
        /*0030*/ 	.string	"Cuda compilation tools, release 13.0, V13.0.88"
        /*0030*/ 	.string	"Build cuda_13.0.r13.0/compiler.36424714_0"
        /*0030*/ 	.string	"-arch sm_100 -m 64 "



//--------------------- .note.nv.cuinfo           --------------------------
	.section	.note.nv.cuinfo,"",@"SHT_NOTE"
	.sectionflags	@"SHF_NOTE_NV_CUINFO"
        /*0018*/ 	.short	0x0002
        /*001a*/ 	.short	0x0064
        /*001c*/ 	.short	0x0082
	.zero		2


//--------------------- .nv.info                  --------------------------
	.section	.nv.info,"",@"SHT_CUDA_INFO"
	.align	4


	//----- nvinfo : EIATTR_REGCOUNT
	.align		4
        /*0000*/ 	.byte	0x04, 0x2f
        /*0002*/ 	.short	(.L_1 - .L_0)
	.align		4
.L_0:
        /*0004*/ 	.word	index@(_Z11matrix_multPPiS0_S0_ii)
        /*0008*/ 	.word	0x00000020


	//----- nvinfo : EIATTR_FRAME_SIZE
	.align		4
.L_1:
        /*000c*/ 	.byte	0x04, 0x11
        /*000e*/ 	.short	(.L_3 - .L_2)
	.align		4
.L_2:
        /*0010*/ 	.word	index@(_Z11matrix_multPPiS0_S0_ii)
        /*0014*/ 	.word	0x00000000


	//----- nvinfo : EIATTR_REGCOUNT
	.align		4
.L_3:
        /*0018*/ 	.byte	0x04, 0x2f
        /*001a*/ 	.short	(.L_5 - .L_4)
	.align		4
.L_4:
        /*001c*/ 	.word	index@(_Z18matrix_mult_sharedPPiS0_S0_i)
        /*0020*/ 	.word	0x00000020


	//----- nvinfo : EIATTR_FRAME_SIZE
	.align		4
.L_5:
        /*0024*/ 	.byte	0x04, 0x11
        /*0026*/ 	.short	(.L_7 - .L_6)
	.align		4
.L_6:
        /*0028*/ 	.word	index@(_Z18matrix_mult_sharedPPiS0_S0_i)
        /*002c*/ 	.word	0x00000000


	//----- nvinfo : EIATTR_MIN_STACK_SIZE
	.align		4
.L_7:
        /*0030*/ 	.byte	0x04, 0x12
        /*0032*/ 	.short	(.L_9 - .L_8)
	.align		4
.L_8:
        /*0034*/ 	.word	index@(_Z18matrix_mult_sharedPPiS0_S0_i)
        /*0038*/ 	.word	0x00000000


	//----- nvinfo : EIATTR_MIN_STACK_SIZE
	.align		4
.L_9:
        /*003c*/ 	.byte	0x04, 0x12
        /*003e*/ 	.short	(.L_11 - .L_10)
	.align		4
.L_10:
        /*0040*/ 	.word	index@(_Z11matrix_multPPiS0_S0_ii)
        /*0044*/ 	.word	0x00000000
.L_11:


//--------------------- .nv.compat                --------------------------
	.section	.nv.compat,"",@"SHT_CUDA_COMPAT_INFO"
	.align	4
        /*0000*/ 	.byte	0x02, 0x09, 0x00, 0x00, 0x02, 0x02, 0x01, 0x00, 0x02, 0x05, 0x05, 0x00, 0x03, 0x07, 0x01, 0x01
        /*0010*/ 	.byte	0x02, 0x03, 0x00, 0x00, 0x02, 0x06, 0x01, 0x00, 0x04, 0x0b, 0x08, 0x00, 0x09, 0x00, 0x00, 0x00
        /*0020*/ 	.byte	0x00, 0x00, 0x00, 0x00


//--------------------- .nv.info._Z18matrix_mult_sharedPPiS0_S0_i --------------------------
	.section	.nv.info._Z18matrix_mult_sharedPPiS0_S0_i,"",@"SHT_CUDA_INFO"
	.sectionflags	@""
	.align	4


	//----- nvinfo : EIATTR_CUDA_API_VERSION
	.align		4
        /*0000*/ 	.byte	0x04, 0x37
        /*0002*/ 	.short	(.L_13 - .L_12)
.L_12:
        /*0004*/ 	.word	0x00000082


	//----- nvinfo : EIATTR_KPARAM_INFO
	.align		4
.L_13:
        /*0008*/ 	.byte	0x04, 0x17
        /*000a*/ 	.short	(.L_15 - .L_14)
.L_14:
        /*000c*/ 	.word	0x00000000
        /*0010*/ 	.short	0x0003
        /*0012*/ 	.short	0x0018
        /*0014*/ 	.byte	0x00, 0xf0, 0x11, 0x00


	//----- nvinfo : EIATTR_KPARAM_INFO
	.align		4
.L_15:
        /*0018*/ 	.byte	0x04, 0x17
        /*001a*/ 	.short	(.L_17 - .L_16)
.L_16:
        /*001c*/ 	.word	0x00000000
        /*0020*/ 	.short	0x0002
        /*0022*/ 	.short	0x0010
        /*0024*/ 	.byte	0x00, 0xf5, 0x21, 0x00


	//----- nvinfo : EIATTR_KPARAM_INFO
	.align		4
.L_17:
        /*0028*/ 	.byte	0x04, 0x17
        /*002a*/ 	.short	(.L_19 - .L_18)
.L_18:
        /*002c*/ 	.word	0x00000000
        /*0030*/ 	.short	0x0001
        /*0032*/ 	.short	0x0008
        /*0034*/ 	.byte	0x00, 0xf5, 0x21, 0x00


	//----- nvinfo : EIATTR_KPARAM_INFO
	.align		4
.L_19:
        /*0038*/ 	.byte	0x04, 0x17
        /*003a*/ 	.short	(.L_21 - .L_20)
.L_20:
        /*003c*/ 	.word	0x00000000
        /*0040*/ 	.short	0x0000
        /*0042*/ 	.short	0x0000
        /*0044*/ 	.byte	0x00, 0xf5, 0x21, 0x00


	//----- nvinfo : EIATTR_SPARSE_MMA_MASK
	.align		4
.L_21:
        /*0048*/ 	.byte	0x03, 0x50
        /*004a*/ 	.short	0x0000


	//----- nvinfo : EIATTR_MAXREG_COUNT
	.align		4
        /*004c*/ 	.byte	0x03, 0x1b
        /*004e*/ 	.short	0x00ff


	//----- nvinfo : EIATTR_NUM_BARRIERS
	.align		4
        /*0050*/ 	.byte	0x02, 0x4c
        /*0052*/ 	.byte	0x01
	.zero		1


	//----- nvinfo : EIATTR_MERCURY_ISA_VERSION
	.align		4
        /*0054*/ 	.byte	0x03, 0x5f
        /*0056*/ 	.short	0x0101


	//----- nvinfo : EIATTR_VRC_CTA_INIT_COUNT
	.align		4
        /*0058*/ 	.byte	0x02, 0x4a
	.zero		1
	.zero		1


	//----- nvinfo : EIATTR_EXIT_INSTR_OFFSETS
	.align		4
        /*005c*/ 	.byte	0x04, 0x1c
        /*005e*/ 	.short	(.L_23 - .L_22)


	//   ....[0]....
.L_22:
        /*0060*/ 	.word	0x00000e20


	//----- nvinfo : EIATTR_CBANK_PARAM_SIZE
	.align		4
.L_23:
        /*0064*/ 	.byte	0x03, 0x19
        /*0066*/ 	.short	0x001c


	//----- nvinfo : EIATTR_PARAM_CBANK
	.align		4
        /*0068*/ 	.byte	0x04, 0x0a
        /*006a*/ 	.short	(.L_25 - .L_24)
	.align		4
.L_24:
        /*006c*/ 	.word	index@(.nv.constant0._Z18matrix_mult_sharedPPiS0_S0_i)
        /*0070*/ 	.short	0x0380
        /*0072*/ 	.short	0x001c


	//----- nvinfo : EIATTR_SW_WAR
	.align		4
.L_25:
        /*0074*/ 	.byte	0x04, 0x36
        /*0076*/ 	.short	(.L_27 - .L_26)
.L_26:
        /*0078*/ 	.word	0x00000008
.L_27:


//--------------------- .nv.info._Z11matrix_multPPiS0_S0_ii --------------------------
	.section	.nv.info._Z11matrix_multPPiS0_S0_ii,"",@"SHT_CUDA_INFO"
	.sectionflags	@""
	.align	4


	//----- nvinfo : EIATTR_CUDA_API_VERSION
	.align		4
        /*0000*/ 	.byte	0x04, 0x37
        /*0002*/ 	.short	(.L_29 - .L_28)
.L_28:
        /*0004*/ 	.word	0x00000082


	//----- nvinfo : EIATTR_KPARAM_INFO
	.align		4
.L_29:
        /*0008*/ 	.byte	0x04, 0x17
        /*000a*/ 	.short	(.L_31 - .L_30)
.L_30:
        /*000c*/ 	.word	0x00000000
        /*0010*/ 	.short	0x0004
        /*0012*/ 	.short	0x001c
        /*0014*/ 	.byte	0x00, 0xf0, 0x11, 0x00


	//----- nvinfo : EIATTR_KPARAM_INFO
	.align		4
.L_31:
        /*0018*/ 	.byte	0x04, 0x17
        /*001a*/ 	.short	(.L_33 - .L_32)
.L_32:
        /*001c*/ 	.word	0x00000000
        /*0020*/ 	.short	0x0003
        /*0022*/ 	.short	0x0018
        /*0024*/ 	.byte	0x00, 0xf0, 0x11, 0x00


	//----- nvinfo : EIATTR_KPARAM_INFO
	.align		4
.L_33:
        /*0028*/ 	.byte	0x04, 0x17
        /*002a*/ 	.short	(.L_35 - .L_34)
.L_34:
        /*002c*/ 	.word	0x00000000
        /*0030*/ 	.short	0x0002
        /*0032*/ 	.short	0x0010
        /*0034*/ 	.byte	0x00, 0xf5, 0x21, 0x00


	//----- nvinfo : EIATTR_KPARAM_INFO
	.align		4
.L_35:
        /*0038*/ 	.byte	0x04, 0x17
        /*003a*/ 	.short	(.L_37 - .L_36)
.L_36:
        /*003c*/ 	.word	0x00000000
        /*0040*/ 	.short	0x0001
        /*0042*/ 	.short	0x0008
        /*0044*/ 	.byte	0x00, 0xf5, 0x21, 0x00


	//----- nvinfo : EIATTR_KPARAM_INFO
	.align		4
.L_37:
        /*0048*/ 	.byte	0x04, 0x17
        /*004a*/ 	.short	(.L_39 - .L_38)
.L_38:
        /*004c*/ 	.word	0x00000000
        /*0050*/ 	.short	0x0000
        /*0052*/ 	.short	0x0000
        /*0054*/ 	.byte	0x00, 0xf5, 0x21, 0x00


	//----- nvinfo : EIATTR_SPARSE_MMA_MASK
	.align		4
.L_39:
        /*0058*/ 	.byte	0x03, 0x50
        /*005a*/ 	.short	0x0000


	//----- nvinfo : EIATTR_MAXREG_COUNT
	.align		4
        /*005c*/ 	.byte	0x03, 0x1b
        /*005e*/ 	.short	0x00ff


	//----- nvinfo : EIATTR_MERCURY_ISA_VERSION
	.align		4
        /*0060*/ 	.byte	0x03, 0x5f
        /*0062*/ 	.short	0x0101


	//----- nvinfo : EIATTR_VRC_CTA_INIT_COUNT
	.align		4
        /*0064*/ 	.byte	0x02, 0x4a
	.zero		1
	.zero		1


	//----- nvinfo : EIATTR_EXIT_INSTR_OFFSETS
	.align		4
        /*0068*/ 	.byte	0x04, 0x1c
        /*006a*/ 	.short	(.L_41 - .L_40)


	//   ....[0]....
.L_40:
        /*006c*/ 	.word	0x000000c0


	//   ....[1]....
        /*0070*/ 	.word	0x00000ce0


	//----- nvinfo : EIATTR_CBANK_PARAM_SIZE
	.align		4
.L_41:
        /*0074*/ 	.byte	0x03, 0x19
        /*0076*/ 	.short	0x0020


	//----- nvinfo : EIATTR_PARAM_CBANK
	.align		4
        /*0078*/ 	.byte	0x04, 0x0a
        /*007a*/ 	.short	(.L_43 - .L_42)
	.align		4
.L_42:
        /*007c*/ 	.word	index@(.nv.constant0._Z11matrix_multPPiS0_S0_ii)
        /*0080*/ 	.short	0x0380
        /*0082*/ 	.short	0x0020


	//----- nvinfo : EIATTR_SW_WAR
	.align		4
.L_43:
        /*0084*/ 	.byte	0x04, 0x36
        /*0086*/ 	.short	(.L_45 - .L_44)
.L_44:
        /*0088*/ 	.word	0x00000008
.L_45:


//--------------------- .nv.callgraph             --------------------------
	.section	.nv.callgraph,"",@"SHT_CUDA_CALLGRAPH"
	.align	4
	.sectionentsize	8
	.align		4
        /*0000*/ 	.word	0x00000000
	.align		4
        /*0004*/ 	.word	0xffffffff
	.align		4
        /*0008*/ 	.word	0x00000000
	.align		4
        /*000c*/ 	.word	0xfffffffe
	.align		4
        /*0010*/ 	.word	0x00000000
	.align		4
        /*0014*/ 	.word	0xfffffffd
	.align		4
        /*0018*/ 	.word	0x00000000
	.align		4
        /*001c*/ 	.word	0xfffffffc


//--------------------- .text._Z18matrix_mult_sharedPPiS0_S0_i --------------------------
	.section	.text._Z18matrix_mult_sharedPPiS0_S0_i,"ax",@progbits
	.align	128
        .global         _Z18matrix_mult_sharedPPiS0_S0_i
        .type           _Z18matrix_mult_sharedPPiS0_S0_i,@function
        .size           _Z18matrix_mult_sharedPPiS0_S0_i,(.L_x_9 - _Z18matrix_mult_sharedPPiS0_S0_i)
        .other          _Z18matrix_mult_sharedPPiS0_S0_i,@"STO_CUDA_ENTRY STV_DEFAULT"
_Z18matrix_mult_sharedPPiS0_S0_i:
.text._Z18matrix_mult_sharedPPiS0_S0_i:
[----:B------:R-:W-:Y:S01]  /*0000*/  LDC R1, c[0x0][0x37c] ;  /* 0x0000df00ff017b82 */ /* 0x000fe20000000800 */
[----:B------:R-:W0:Y:S01]  /*0010*/  S2R R9, SR_CTAID.Y ;  /* 0x0000000000097919 */ /* 0x000e220000002600 */
[----:B------:R-:W1:Y:S06]  /*0020*/  LDCU UR5, c[0x0][0x398] ;  /* 0x00007300ff0577ac */ /* 0x000e6c0008000800 */
[----:B------:R-:W2:Y:S01]  /*0030*/  LDC.64 R6, c[0x0][0x390] ;  /* 0x0000e400ff067b82 */ /* 0x000ea20000000a00 */
[----:B------:R-:W-:Y:S01]  /*0040*/  HFMA2 R23, -RZ, RZ, 0, 0 ;  /* 0x00000000ff177431 */ /* 0x000fe200000001ff */
[----:B------:R-:W0:Y:S01]  /*0050*/  S2R R0, SR_TID.Y ;  /* 0x0000000000007919 */ /* 0x000e220000002200 */
[----:B------:R-:W3:Y:S01]  /*0060*/  LDCU.64 UR6, c[0x0][0x358] ;  /* 0x00006b00ff0677ac */ /* 0x000ee20008000a00 */
[----:B------:R-:W4:Y:S01]  /*0070*/  S2R R3, SR_CTAID.X ;  /* 0x0000000000037919 */ /* 0x000f220000002500 */
[----:B------:R-:W4:Y:S01]  /*0080*/  S2R R14, SR_TID.X ;  /* 0x00000000000e7919 */ /* 0x000f220000002100 */
[----:B-1----:R-:W-:Y:S01]  /*0090*/  UISETP.GE.AND UP0, UPT, UR5, 0x46, UPT ;  /* 0x000000460500788c */ /* 0x002fe2000bf06270 */
[----:B0-----:R-:W-:-:S04]  /*00a0*/  IMAD R9, R9, 0x46, R0 ;  /* 0x0000004609097824 */ /* 0x001fc800078e0200 */
[----:B--2---:R-:W-:-:S04]  /*00b0*/  IMAD.WIDE.U32 R6, R9, 0x8, R6 ;  /* 0x0000000809067825 */ /* 0x004fc800078e0006 */
[----:B----4-:R-:W-:Y:S01]  /*00c0*/  IMAD R16, R3, 0x46, R14 ;  /* 0x0000004603107824 */ /* 0x010fe200078e020e */
[----:B---3--:R-:W-:Y:S06]  /*00d0*/  BRA.U !UP0, `(.L_x_0) ;  /* 0x0000000d08447547 */ /* 0x008fec000b800000 */
[----:B------:R-:W0:Y:S01]  /*00e0*/  S2R R19, SR_CgaCtaId ;  /* 0x0000000000137919 */ /* 0x000e220000008800 */
[----:B------:R-:W1:Y:S01]  /*00f0*/  LDC.64 R2, c[0x0][0x380] ;  /* 0x0000e000ff027b82 */ /* 0x000e620000000a00 */
[----:B------:R-:W-:Y:S01]  /*0100*/  MOV R8, 0x400 ;  /* 0x0000040000087802 */ /* 0x000fe20000000f00 */
[----:B------:R-:W-:Y:S01]  /*0110*/  UMOV UR4, URZ ;  /* 0x000000ff00047c82 */ /* 0x000fe20008000000 */
[----:B------:R-:W-:Y:S01]  /*0120*/  MOV R21, RZ ;  /* 0x000000ff00157202 */ /* 0x000fe20000000f00 */
[----:B------:R-:W-:Y:S01]  /*0130*/  UIMAD.WIDE UR4, UR5, -0x15f15f15, UR4 ;  /* 0xea0ea0eb050478a5 */ /* 0x000fe2000f8e0204 */
[----:B------:R-:W-:Y:S02]  /*0140*/  IADD3 R10, PT, PT, R8, 0x4c90, RZ ;  /* 0x00004c90080a7810 */ /* 0x000fe40007ffe0ff */
[----:B------:R-:W-:Y:S01]  /*0150*/  MOV R23, RZ ;  /* 0x000000ff00177202 */ /* 0x000fe20000000f00 */
[----:B------:R-:W2:Y:S01]  /*0160*/  LDC.64 R4, c[0x0][0x388] ;  /* 0x0000e200ff047b82 */ /* 0x000ea20000000a00 */
[----:B------:R-:W-:-:S04]  /*0170*/  USHF.R.U32.HI UR4, URZ, 0x1f, UR5 ;  /* 0x0000001fff047899 */ /* 0x000fc80008011605 */
[----:B------:R-:W-:Y:S01]  /*0180*/  ULEA.HI.SX32 UR4, UR5, UR4, 0x1a ;  /* 0x0000000405047291 */ /* 0x000fe2000f8fd2ff */
[----:B-1----:R-:W-:Y:S01]  /*0190*/  IMAD.WIDE.U32 R2, R9, 0x8, R2 ;  /* 0x0000000809027825 */ /* 0x002fe200078e0002 */
[C---:B0-----:R-:W-:Y:S02]  /*01a0*/  LEA R17, R19.reuse, R8, 0x18 ;  /* 0x0000000813117211 */ /* 0x041fe400078ec0ff */
[----:B------:R-:W-:-:S03]  /*01b0*/  LEA R19, R19, R10, 0x18 ;  /* 0x0000000a13137211 */ /* 0x000fc600078ec0ff */
[----:B------:R-:W-:Y:S01]  /*01c0*/  IMAD R17, R0, 0x118, R17 ;  /* 0x0000011800117824 */ /* 0x000fe200078e0211 */
[----:B------:R-:W-:-:S04]  /*01d0*/  LEA R19, R14, R19, 0x2 ;  /* 0x000000130e137211 */ /* 0x000fc800078e10ff */
[----:B------:R-:W-:Y:S01]  /*01e0*/  LEA R18, R14, R17, 0x2 ;  /* 0x000000110e127211 */ /* 0x000fe200078e10ff */
[----:B--2---:R-:W-:-:S07]  /*01f0*/  IMAD R15, R0, 0x118, R19 ;  /* 0x00000118000f7824 */ /* 0x004fce00078e0213 */
.L_x_1:
[----:B------:R-:W-:Y:S01]  /*0200*/  IMAD R11, R21, 0x46, R0 ;  /* 0x00000046150b7824 */ /* 0x000fe200078e0200 */
[----:B------:R-:W2:Y:S03]  /*0210*/  LDG.E.64 R24, desc[UR6][R2.64] ;  /* 0x0000000602187981 */ /* 0x000ea6000c1e1b00 */
[----:B------:R-:W-:-:S05]  /*0220*/  IMAD.WIDE.U32 R10, R11, 0x8, R4 ;  /* 0x000000080b0a7825 */ /* 0x000fca00078e0004 */
[----:B------:R-:W3:Y:S01]  /*0230*/  LDG.E.64 R8, desc[UR6][R10.64] ;  /* 0x000000060a087981 */ /* 0x000ee2000c1e1b00 */
[----:B------:R-:W-:-:S05]  /*0240*/  IADD3 R13, PT, PT, R14, R21, RZ ;  /* 0x000000150e0d7210 */ /* 0x000fca0007ffe0ff */
[----:B--2---:R-:W-:-:S05]  /*0250*/  IMAD.WIDE.U32 R24, R13, 0x4, R24 ;  /* 0x000000040d187825 */ /* 0x004fca00078e0018 */
[----:B------:R-:W2:Y:S01]  /*0260*/  LDG.E R27, desc[UR6][R24.64+0x118] ;  /* 0x00011806181b7981 */ /* 0x000ea2000c1e1900 */
[----:B---3--:R-:W-:-:S05]  /*0270*/  IMAD.WIDE.U32 R8, R16, 0x4, R8 ;  /* 0x0000000410087825 */ /* 0x008fca00078e0008 */
[----:B------:R-:W3:Y:S04]  /*0280*/  LDG.E R22, desc[UR6][R8.64] ;  /* 0x0000000608167981 */ /* 0x000ee8000c1e1900 */
[----:B--2---:R-:W-:Y:S04]  /*0290*/  STS [R18], R27 ;  /* 0x0000001b12007388 */ /* 0x004fe80000000800 */
[----:B---3--:R-:W-:Y:S01]  /*02a0*/  STS [R15], R22 ;  /* 0x000000160f007388 */ /* 0x008fe20000000800 */
[----:B------:R-:W-:Y:S06]  /*02b0*/  BAR.SYNC.DEFER_BLOCKING 0x0 ;  /* 0x0000000000007b1d */ /* 0x000fec0000010000 */
[----:B------:R-:W-:Y:S04]  /*02c0*/  LDS R26, [R19] ;  /* 0x00000000131a7984 */ /* 0x000fe80000000800 */
[----:B------:R-:W0:Y:S04]  /*02d0*/  LDS.64 R12, [R17] ;  /* 0x00000000110c7984 */ /* 0x000e280000000a00 */
[----:B------:R-:W1:Y:S04]  /*02e0*/  LDS R28, [R19+0x118] ;  /* 0x00011800131c7984 */ /* 0x000e680000000800 */
[----:B------:R-:W-:Y:S04]  /*02f0*/  LDS R29, [R19+0x230] ;  /* 0x00023000131d7984 */ /* 0x000fe80000000800 */
[----:B------:R-:W2:Y:S04]  /*0300*/  LDS.64 R10, [R17+0x8] ;  /* 0x00000800110a7984 */ /* 0x000ea80000000a00 */
[----:B------:R-:W3:Y:S04]  /*0310*/  LDS R20, [R19+0x348] ;  /* 0x0003480013147984 */ /* 0x000ee80000000800 */
[----:B------:R-:W-:Y:S04]  /*0320*/  LDS R25, [R19+0x460] ;  /* 0x0004600013197984 */ /* 0x000fe80000000800 */
[----:B------:R-:W4:Y:S04]  /*0330*/  LDS.64 R8, [R17+0x10] ;  /* 0x0000100011087984 */ /* 0x000f280000000a00 */
[----:B------:R-:W5:Y:S04]  /*0340*/  LDS R22, [R19+0x578] ;  /* 0x0005780013167984 */ /* 0x000f680000000800 */
[----:B------:R-:W-:Y:S04]  /*0350*/  LDS R27, [R19+0x690] ;  /* 0x00069000131b7984 */ /* 0x000fe80000000800 */
[----:B------:R-:W-:Y:S01]  /*0360*/  LDS R24, [R19+0x7a8] ;  /* 0x0007a80013187984 */ /* 0x000fe20000000800 */
[----:B0-----:R-:W-:-:S03]  /*0370*/  IMAD R12, R12, R26, R23 ;  /* 0x0000001a0c0c7224 */ /* 0x001fc600078e0217 */
[----:B------:R-:W-:Y:S01]  /*0380*/  LDS R23, [R19+0x8c0] ;  /* 0x0008c00013177984 */ /* 0x000fe20000000800 */
[----:B-1----:R-:W-:-:S03]  /*0390*/  IMAD R28, R28, R13, R12 ;  /* 0x0000000d1c1c7224 */ /* 0x002fc600078e020c */
[----:B------:R-:W0:Y:S01]  /*03a0*/  LDS.64 R12, [R17+0x18] ;  /* 0x00001800110c7984 */ /* 0x000e220000000a00 */
[----:B--2---:R-:W-:-:S03]  /*03b0*/  IMAD R10, R10, R29, R28 ;  /* 0x0000001d0a0a7224 */ /* 0x004fc600078e021c */
[----:B------:R-:W-:Y:S01]  /*03c0*/  LDS R29, [R19+0x43d0] ;  /* 0x0043d000131d7984 */ /* 0x000fe20000000800 */
[----:B---3--:R-:W-:-:S03]  /*03d0*/  IMAD R20, R20, R11, R10 ;  /* 0x0000000b14147224 */ /* 0x008fc600078e020a */
[----:B------:R-:W1:Y:S01]  /*03e0*/  LDS.64 R10, [R17+0x20] ;  /* 0x00002000110a7984 */ /* 0x000e620000000a00 */
[----:B----4-:R-:W-:-:S03]  /*03f0*/  IMAD R8, R8, R25, R20 ;  /* 0x0000001908087224 */ /* 0x010fc600078e0214 */
[----:B------:R-:W2:Y:S01]  /*0400*/  LDS R20, [R19+0x9d8] ;  /* 0x0009d80013147984 */ /* 0x000ea20000000800 */
[----:B-----5:R-:W-:-:S03]  /*0410*/  IMAD R22, R22, R9, R8 ;  /* 0x0000000916167224 */ /* 0x020fc600078e0208 */
[----:B------:R-:W-:Y:S04]  /*0420*/  LDS R25, [R19+0xaf0] ;  /* 0x000af00013197984 */ /* 0x000fe80000000800 */
[----:B------:R-:W3:Y:S01]  /*0430*/  LDS.64 R8, [R17+0x28] ;  /* 0x0000280011087984 */ /* 0x000ee20000000a00 */
[----:B0-----:R-:W-:-:S03]  /*0440*/  IMAD R12, R12, R27, R22 ;  /* 0x0000001b0c0c7224 */ /* 0x001fc600078e0216 */
[----:B------:R-:W0:Y:S01]  /*0450*/  LDS R22, [R19+0xc08] ;  /* 0x000c080013167984 */ /* 0x000e220000000800 */
[----:B------:R-:W-:-:S03]  /*0460*/  IMAD R24, R24, R13, R12 ;  /* 0x0000000d18187224 */ /* 0x000fc600078e020c */
[----:B------:R-:W-:Y:S04]  /*0470*/  LDS R27, [R19+0xd20] ;  /* 0x000d2000131b7984 */ /* 0x000fe80000000800 */
[----:B------:R-:W4:Y:S01]  /*0480*/  LDS.64 R12, [R17+0x30] ;  /* 0x00003000110c7984 */ /* 0x000f220000000a00 */
[----:B-1----:R-:W-:-:S03]  /*0490*/  IMAD R10, R10, R23, R24 ;  /* 0x000000170a0a7224 */ /* 0x002fc600078e0218 */
[----:B------:R-:W1:Y:S04]  /*04a0*/  LDS R24, [R19+0xe38] ;  /* 0x000e380013187984 */ /* 0x000e680000000800 */
[----:B------:R-:W-:Y:S01]  /*04b0*/  LDS R23, [R19+0xf50] ;  /* 0x000f500013177984 */ /* 0x000fe20000000800 */
[----:B--2---:R-:W-:-:S03]  /*04c0*/  IMAD R20, R20, R11, R10 ;  /* 0x0000000b14147224 */ /* 0x004fc600078e020a */
[----:B------:R-:W2:Y:S01]  /*04d0*/  LDS.64 R10, [R17+0x38] ;  /* 0x00003800110a7984 */ /* 0x000ea20000000a00 */
[----:B---3--:R-:W-:-:S03]  /*04e0*/  IMAD R8, R8, R25, R20 ;  /* 0x0000001908087224 */ /* 0x008fc600078e0214 */
[----:B------:R-:W3:Y:S04]  /*04f0*/  LDS R20, [R19+0x1068] ;  /* 0x0010680013147984 */ /* 0x000ee80000000800 */
[----:B------:R-:W-:Y:S01]  /*0500*/  LDS R25, [R19+0x1180] ;  /* 0x0011800013197984 */ /* 0x000fe20000000800 */
[----:B0-----:R-:W-:-:S03]  /*0510*/  IMAD R22, R22, R9, R8 ;  /* 0x0000000916167224 */ /* 0x001fc600078e0208 */
[----:B------:R-:W0:Y:S01]  /*0520*/  LDS.64 R8, [R17+0x40] ;  /* 0x0000400011087984 */ /* 0x000e220000000a00 */
[----:B----4-:R-:W-:-:S03]  /*0530*/  IMAD R12, R12, R27, R22 ;  /* 0x0000001b0c0c7224 */ /* 0x010fc600078e0216 */
[----:B------:R-:W4:Y:S01]  /*0540*/  LDS R22, [R19+0x1298] ;  /* 0x0012980013167984 */ /* 0x000f220000000800 */
[----:B-1----:R-:W-:-:S03]  /*0550*/  IMAD R24, R24, R13, R12 ;  /* 0x0000000d18187224 */ /* 0x002fc600078e020c */
[----:B------:R-:W-:Y:S04]  /*0560*/  LDS R27, [R19+0x13b0] ;  /* 0x0013b000131b7984 */ /* 0x000fe80000000800 */
[----:B------:R-:W1:Y:S01]  /*0570*/  LDS.64 R12, [R17+0x48] ;  /* 0x00004800110c7984 */ /* 0x000e620000000a00 */
[----:B--2---:R-:W-:-:S03]  /*0580*/  IMAD R10, R10, R23, R24 ;  /* 0x000000170a0a7224 */ /* 0x004fc600078e0218 */
[----:B------:R-:W2:Y:S04]  /*0590*/  LDS R24, [R19+0x14c8] ;  /* 0x0014c80013187984 */ /* 0x000ea80000000800 */
[----:B------:R-:W-:Y:S01]  /*05a0*/  LDS R23, [R19+0x15e0] ;  /* 0x0015e00013177984 */ /* 0x000fe20000000800 */
[----:B---3--:R-:W-:-:S03]  /*05b0*/  IMAD R20, R20, R11, R10 ;  /* 0x0000000b14147224 */ /* 0x008fc600078e020a */
[----:B------:R-:W3:Y:S01]  /*05c0*/  LDS.64 R10, [R17+0x50] ;  /* 0x00005000110a7984 */ /* 0x000ee20000000a00 */
[----:B0-----:R-:W-:-:S03]  /*05d0*/  IMAD R8, R8, R25, R20 ;  /* 0x0000001908087224 */ /* 0x001fc600078e0214 */
[----:B------:R-:W0:Y:S04]  /*05e0*/  LDS R20, [R19+0x16f8] ;  /* 0x0016f80013147984 */ /* 0x000e280000000800 */
[----:B------:R-:W-:Y:S01]  /*05f0*/  LDS R25, [R19+0x1810] ;  /* 0x0018100013197984 */ /* 0x000fe20000000800 */
[----:B----4-:R-:W-:-:S03]  /*0600*/  IMAD R22, R22, R9, R8 ;  /* 0x0000000916167224 */ /* 0x010fc600078e0208 */
[----:B------:R-:W4:Y:S01]  /*0610*/  LDS.64 R8, [R17+0x58] ;  /* 0x0000580011087984 */ /* 0x000f220000000a00 */
[----:B-1----:R-:W-:-:S03]  /*0620*/  IMAD R12, R12, R27, R22 ;  /* 0x0000001b0c0c7224 */ /* 0x002fc600078e0216 */
[----:B------:R-:W1:Y:S01]  /*0630*/  LDS R22, [R19+0x1928] ;  /* 0x0019280013167984 */ /* 0x000e620000000800 */
[----:B--2---:R-:W-:-:S03]  /*0640*/  IMAD R24, R24, R13, R12 ;  /* 0x0000000d18187224 */ /* 0x004fc600078e020c */
[----:B------:R-:W-:Y:S04]  /*0650*/  LDS R27, [R19+0x1a40] ;  /* 0x001a4000131b7984 */ /* 0x000fe80000000800 */
[----:B------:R-:W2:Y:S01]  /*0660*/  LDS.64 R12, [R17+0x60] ;  /* 0x00006000110c7984 */ /* 0x000ea20000000a00 */
[----:B---3--:R-:W-:-:S03]  /*0670*/  IMAD R10, R10, R23, R24 ;  /* 0x000000170a0a7224 */ /* 0x008fc600078e0218 */
[----:B------:R-:W3:Y:S04]  /*0680*/  LDS R24, [R19+0x1b58] ;  /* 0x001b580013187984 */ /* 0x000ee80000000800 */
[----:B------:R-:W-:Y:S01]  /*0690*/  LDS R23, [R19+0x1c70] ;  /* 0x001c700013177984 */ /* 0x000fe20000000800 */
[----:B0-----:R-:W-:-:S03]  /*06a0*/  IMAD R20, R20, R11, R10 ;  /* 0x0000000b14147224 */ /* 0x001fc600078e020a */
[----:B------:R-:W0:Y:S01]  /*06b0*/  LDS.64 R10, [R17+0x68] ;  /* 0x00006800110a7984 */ /* 0x000e220000000a00 */
[----:B----4-:R-:W-:-:S03]  /*06c0*/  IMAD R8, R8, R25, R20 ;  /* 0x0000001908087224 */ /* 0x010fc600078e0214 */
[----:B------:R-:W4:Y:S04]  /*06d0*/  LDS R20, [R19+0x1d88] ;  /* 0x001d880013147984 */ /* 0x000f280000000800 */
[----:B------:R-:W-:Y:S01]  /*06e0*/  LDS R25, [R19+0x1ea0] ;  /* 0x001ea00013197984 */ /* 0x000fe20000000800 */
[----:B-1----:R-:W-:-:S03]  /*06f0*/  IMAD R22, R22, R9, R8 ;  /* 0x0000000916167224 */ /* 0x002fc600078e0208 */
[----:B------:R-:W1:Y:S01]  /*0700*/  LDS.64 R8, [R17+0x70] ;  /* 0x0000700011087984 */ /* 0x000e620000000a00 */
[----:B--2---:R-:W-:-:S03]  /*0710*/  IMAD R12, R12, R27, R22 ;  /* 0x0000001b0c0c7224 */ /* 0x004fc600078e0216 */
[----:B------:R-:W2:Y:S01]  /*0720*/  LDS R22, [R19+0x1fb8] ;  /* 0x001fb80013167984 */ /* 0x000ea20000000800 */
[----:B---3--:R-:W-:-:S03]  /*0730*/  IMAD R24, R24, R13, R12 ;  /* 0x0000000d18187224 */ /* 0x008fc600078e020c */
[----:B------:R-:W-:Y:S04]  /*0740*/  LDS R27, [R19+0x20d0] ;  /* 0x0020d000131b7984 */ /* 0x000fe80000000800 */
[----:B------:R-:W3:Y:S01]  /*0750*/  LDS.64 R12, [R17+0x78] ;  /* 0x00007800110c7984 */ /* 0x000ee20000000a00 */
[----:B0-----:R-:W-:-:S03]  /*0760*/  IMAD R10, R10, R23, R24 ;  /* 0x000000170a0a7224 */ /* 0x001fc600078e0218 */
[----:B------:R-:W0:Y:S04]  /*0770*/  LDS R24, [R19+0x21e8] ;  /* 0x0021e80013187984 */ /* 0x000e280000000800 */
[----:B------:R-:W-:Y:S01]  /*0780*/  LDS R23, [R19+0x2300] ;  /* 0x0023000013177984 */ /* 0x000fe20000000800 */
[----:B----4-:R-:W-:-:S03]  /*0790*/  IMAD R20, R20, R11, R10 ;  /* 0x0000000b14147224 */ /* 0x010fc600078e020a */
        /* <DEDUP_REMOVED lines=85> */
[----:B------:R-:W-:Y:S01]  /*0cf0*/  LDS R24, [R19+0x4948] ;  /* 0x0049480013187984 */ /* 0x000fe20000000800 */
[----:B----4-:R-:W-:-:S03]  /*0d00*/  IMAD R10, R10, R29, R12 ;  /* 0x0000001d0a0a7224 */ /* 0x010fc600078e020c */
[----:B------:R-:W0:Y:S01]  /*0d10*/  LDS.64 R12, [R17+0x108] ;  /* 0x00010800110c7984 */ /* 0x000e220000000a00 */
[----:B-1----:R-:W-:-:S03]  /*0d20*/  IMAD R20, R20, R11, R10 ;  /* 0x0000000b14147224 */ /* 0x002fc600078e020a */
[----:B------:R-:W1:Y:S01]  /*0d30*/  LDS.64 R10, [R17+0x110] ;  /* 0x00011000110a7984 */ /* 0x000e620000000a00 */
[----:B--2---:R-:W-:-:S03]  /*0d40*/  IMAD R8, R8, R23, R20 ;  /* 0x0000001708087224 */ /* 0x004fc600078e0214 */
[----:B------:R-:W2:Y:S01]  /*0d50*/  LDS R23, [R19+0x4b78] ;  /* 0x004b780013177984 */ /* 0x000ea20000000800 */
[----:B------:R-:W-:Y:S01]  /*0d60*/  IADD3 R21, PT, PT, R21, 0x1, RZ ;  /* 0x0000000115157810 */ /* 0x000fe20007ffe0ff */
[----:B------:R-:W-:Y:S03]  /*0d70*/  BAR.SYNC.DEFER_BLOCKING 0x0 ;  /* 0x0000000000007b1d */ /* 0x000fe60000010000 */
[----:B------:R-:W-:Y:S01]  /*0d80*/  ISETP.NE.AND P0, PT, R21, UR4, PT ;  /* 0x0000000415007c0c */ /* 0x000fe2000bf05270 */
[----:B---3--:R-:W-:-:S04]  /*0d90*/  IMAD R8, R22, R9, R8 ;  /* 0x0000000916087224 */ /* 0x008fc800078e0208 */
[----:B0-----:R-:W-:-:S04]  /*0da0*/  IMAD R8, R12, R25, R8 ;  /* 0x000000190c087224 */ /* 0x001fc800078e0208 */
[----:B------:R-:W-:-:S04]  /*0db0*/  IMAD R8, R24, R13, R8 ;  /* 0x0000000d18087224 */ /* 0x000fc800078e0208 */
[----:B-1----:R-:W-:-:S04]  /*0dc0*/  IMAD R10, R10, R27, R8 ;  /* 0x0000001b0a0a7224 */ /* 0x002fc800078e0208 */
[----:B--2---:R-:W-:Y:S01]  /*0dd0*/  IMAD R23, R23, R11, R10 ;  /* 0x0000000b17177224 */ /* 0x004fe200078e020a */
[----:B------:R-:W-:Y:S06]  /*0de0*/  @P0 BRA `(.L_x_1) ;  /* 0xfffffff400040947 */ /* 0x000fec000383ffff */
.L_x_0:
[----:B------:R-:W2:Y:S02]  /*0df0*/  LDG.E.64 R6, desc[UR6][R6.64] ;  /* 0x0000000606067981 */ /* 0x000ea4000c1e1b00 */
[----:B--2---:R-:W-:-:S05]  /*0e00*/  IMAD.WIDE.U32 R16, R16, 0x4, R6 ;  /* 0x0000000410107825 */ /* 0x004fca00078e0006 */
[----:B------:R-:W-:Y:S01]  /*0e10*/  STG.E desc[UR6][R16.64], R23 ;  /* 0x0000001710007986 */ /* 0x000fe2000c101906 */
[----:B------:R-:W-:Y:S05]  /*0e20*/  EXIT ;  /* 0x000000000000794d */ /* 0x000fea0003800000 */
.L_x_2:
[----:B------:R-:W-:-:S00]  /*0e30*/  BRA `(.L_x_2) ;  /* 0xfffffffc00fc7947 */ /* 0x000fc0000383ffff */
[----:B------:R-:W-:-:S00]  /*0e40*/  NOP ;  /* 0x0000000000007918 */ /* 0x000fc00000000000 */
        /* <DEDUP_REMOVED lines=11> */
.L_x_9:


//--------------------- .text._Z11matrix_multPPiS0_S0_ii --------------------------
	.section	.text._Z11matrix_multPPiS0_S0_ii,"ax",@progbits
	.align	128
        .global         _Z11matrix_multPPiS0_S0_ii
        .type           _Z11matrix_multPPiS0_S0_ii,@function
        .size           _Z11matrix_multPPiS0_S0_ii,(.L_x_10 - _Z11matrix_multPPiS0_S0_ii)
        .other          _Z11matrix_multPPiS0_S0_ii,@"STO_CUDA_ENTRY STV_DEFAULT"
_Z11matrix_multPPiS0_S0_ii:
.text._Z11matrix_multPPiS0_S0_ii:
[----:B------:R-:W-:Y:S01]  /*0000*/  LDC R1, c[0x0][0x37c] ;  /* 0x0000df00ff017b82 */ /* 0x000fe20000000800 */
[----:B------:R-:W0:Y:S07]  /*0010*/  S2R R0, SR_TID.X ;  /* 0x0000000000007919 */ /* 0x000e2e0000002100 */
[----:B------:R-:W0:Y:S01]  /*0020*/  LDC R3, c[0x0][0x360] ;  /* 0x0000d800ff037b82 */ /* 0x000e220000000800 */
[----:B------:R-:W1:Y:S01]  /*0030*/  LDCU.64 UR16, c[0x0][0x398] ;  /* 0x00007300ff1077ac */ /* 0x000e620008000a00 */
[----:B------:R-:W2:Y:S06]  /*0040*/  S2R R16, SR_TID.Y ;  /* 0x0000000000107919 */ /* 0x000eac0000002200 */
[----:B------:R-:W0:Y:S08]  /*0050*/  S2UR UR4, SR_CTAID.X ;  /* 0x00000000000479c3 */ /* 0x000e300000002500 */
[----:B------:R-:W2:Y:S08]  /*0060*/  S2UR UR5, SR_CTAID.Y ;  /* 0x00000000000579c3 */ /* 0x000eb00000002600 */
[----:B------:R-:W2:Y:S01]  /*0070*/  LDC R5, c[0x0][0x364] ;  /* 0x0000d900ff057b82 */ /* 0x000ea20000000800 */
[----:B0-----:R-:W-:-:S05]  /*0080*/  IMAD R0, R3, UR4, R0 ;  /* 0x0000000403007c24 */ /* 0x001fca000f8e0200 */
[----:B-1----:R-:W-:Y:S01]  /*0090*/  ISETP.GT.AND P0, PT, R0, UR17, PT ;  /* 0x0000001100007c0c */ /* 0x002fe2000bf04270 */
[----:B--2---:R-:W-:-:S05]  /*00a0*/  IMAD R16, R5, UR5, R16 ;  /* 0x0000000505107c24 */ /* 0x004fca000f8e0210 */
[----:B------:R-:W-:-:S13]  /*00b0*/  ISETP.GT.AND P1, PT, R16, UR16, PT ;  /* 0x0000001010007c0c */ /* 0x000fda000bf24270 */
[----:B------:R-:W-:Y:S05]  /*00c0*/  @P0 EXIT P1 ;  /* 0x000000000000094d */ /* 0x000fea0000800000 */
[----:B------:R-:W-:Y:S01]  /*00d0*/  UISETP.GE.AND UP0, UPT, UR17, 0x1, UPT ;  /* 0x000000011100788c */ /* 0x000fe2000bf06270 */
[----:B------:R-:W-:Y:S01]  /*00e0*/  IMAD.MOV.U32 R12, RZ, RZ, RZ ;  /* 0x000000ffff0c7224 */ /* 0x000fe200078e00ff */
[----:B------:R-:W0:Y:S07]  /*00f0*/  LDCU.64 UR18, c[0x0][0x358] ;  /* 0x00006b00ff1277ac */ /* 0x000e2e0008000a00 */
[----:B------:R-:W-:Y:S05]  /*0100*/  BRA.U !UP0, `(.L_x_3) ;  /* 0x0000000908d07547 */ /* 0x000fea000b800000 */
[----:B------:R-:W0:Y:S08]  /*0110*/  LDC.64 R2, c[0x0][0x388] ;  /* 0x0000e200ff027b82 */ /* 0x000e300000000a00 */
[----:B------:R-:W1:Y:S01]  /*0120*/  LDC.64 R4, c[0x0][0x380] ;  /* 0x0000e000ff047b82 */ /* 0x000e620000000a00 */
[----:B0-----:R-:W2:Y:S04]  /*0130*/  LDG.E.64 R2, desc[UR18][R2.64] ;  /* 0x0000001202027981 */ /* 0x001ea8000c1e1b00 */
[----:B-1----:R-:W5:Y:S01]  /*0140*/  LDG.E.64 R4, desc[UR18][R4.64] ;  /* 0x0000001204047981 */ /* 0x002f62000c1e1b00 */
[----:B------:R-:W-:-:S02]  /*0150*/  UISETP.GE.U32.AND UP1, UPT, UR17, 0x8, UPT ;  /* 0x000000081100788c */ /* 0x000fc4000bf26070 */
[----:B------:R-:W-:Y:S01]  /*0160*/  IMAD R17, R16, UR17, RZ ;  /* 0x0000001110117c24 */ /* 0x000fe2000f8e02ff */
[----:B------:R-:W-:Y:S01]  /*0170*/  ULOP3.LUT UR6, UR17, 0x7, URZ, 0xc0, !UPT ;  /* 0x0000000711067892 */ /* 0x000fe2000f8ec0ff */
[----:B------:R-:W-:Y:S01]  /*0180*/  SHF.R.S32.HI R19, RZ, 0x1f, R0 ;  /* 0x0000001fff137819 */ /* 0x000fe20000011400 */
[----:B------:R-:W-:Y:S02]  /*0190*/  IMAD.MOV.U32 R18, RZ, RZ, RZ ;  /* 0x000000ffff127224 */ /* 0x000fe400078e00ff */
[----:B------:R-:W-:Y:S01]  /*01a0*/  IMAD.MOV.U32 R12, RZ, RZ, RZ ;  /* 0x000000ffff0c7224 */ /* 0x000fe200078e00ff */
[----:B------:R-:W-:Y:S01]  /*01b0*/  UISETP.NE.AND UP0, UPT, UR6, URZ, UPT ;  /* 0x000000ff0600728c */ /* 0x000fe2000bf05270 */
[----:B--2---:R-:W-:Y:S02]  /*01c0*/  R2UR UR4, R2 ;  /* 0x00000000020472ca */ /* 0x004fe400000e0000 */
[----:B------:R-:W-:Y:S01]  /*01d0*/  R2UR UR5, R3 ;  /* 0x00000000030572ca */ /* 0x000fe200000e0000 */
[----:B------:R-:W-:-:S14]  /*01e0*/  BRA.U !UP1, `(.L_x_4) ;  /* 0x00000005094c7547 */ /* 0x000fdc000b800000 */
[----:B-----5:R-:W-:Y:S01]  /*01f0*/  IMAD.WIDE.U32 R2, R17, 0x4, R4 ;  /* 0x0000000411027825 */ /* 0x020fe200078e0004 */
[----:B------:R-:W-:Y:S01]  /*0200*/  ULOP3.LUT UR7, UR17, 0x7ffffff8, URZ, 0xc0, !UPT ;  /* 0x7ffffff811077892 */ /* 0x000fe2000f8ec0ff */
[----:B------:R-:W-:Y:S01]  /*0210*/  LEA R6, P0, R0, UR4, 0x2 ;  /* 0x0000000400067c11 */ /* 0x000fe2000f8010ff */
[----:B------:R-:W-:Y:S01]  /*0220*/  USHF.L.U32 UR8, UR17, 0x3, URZ ;  /* 0x0000000311087899 */ /* 0x000fe200080006ff */
[----:B------:R-:W-:Y:S01]  /*0230*/  IMAD.MOV.U32 R12, RZ, RZ, RZ ;  /* 0x000000ffff0c7224 */ /* 0x000fe200078e00ff */
[----:B------:R-:W-:Y:S01]  /*0240*/  IADD3 R2, P1, PT, R2, 0x10, RZ ;  /* 0x0000001002027810 */ /* 0x000fe20007f3e0ff */
[----:B------:R-:W-:Y:S01]  /*0250*/  UIMAD UR10, UR17, 0x7, URZ ;  /* 0x00000007110a78a4 */ /* 0x000fe2000f8e02ff */
[----:B------:R-:W-:Y:S01]  /*0260*/  LEA.HI.X R7, R0, UR5, R19, 0x2, P0 ;  /* 0x0000000500077c11 */ /* 0x000fe200080f1413 */
[----:B------:R-:W-:Y:S01]  /*0270*/  IMAD.U32 R18, RZ, RZ, UR7 ;  /* 0x00000007ff127e24 */ /* 0x000fe2000f8e00ff */
[----:B------:R-:W-:Y:S01]  /*0280*/  UIMAD UR11, UR17, 0x6, URZ ;  /* 0x00000006110b78a4 */ /* 0x000fe2000f8e02ff */
[----:B------:R-:W-:Y:S01]  /*0290*/  IMAD.X R3, RZ, RZ, R3, P1 ;  /* 0x000000ffff037224 */ /* 0x000fe200008e0603 */
[----:B------:R-:W-:-:S02]  /*02a0*/  UIMAD UR12, UR17, 0x5, URZ ;  /* 0x00000005110c78a4 */ /* 0x000fc4000f8e02ff */
[----:B------:R-:W-:Y:S01]  /*02b0*/  USHF.L.U32 UR13, UR17, 0x2, URZ ;  /* 0x00000002110d7899 */ /* 0x000fe200080006ff */
[----:B------:R-:W0:Y:S01]  /*02c0*/  LDCU UR16, c[0x0][0x39c] ;  /* 0x00007380ff1077ac */ /* 0x000e220008000800 */
[----:B------:R-:W-:Y:S02]  /*02d0*/  UIMAD UR14, UR17, 0x3, URZ ;  /* 0x00000003110e78a4 */ /* 0x000fe4000f8e02ff */
[----:B------:R-:W-:Y:S02]  /*02e0*/  USHF.L.U32 UR15, UR17, 0x1, URZ ;  /* 0x00000001110f7899 */ /* 0x000fe400080006ff */
[----:B------:R-:W-:-:S12]  /*02f0*/  UIADD3 UR9, UPT, UPT, -UR7, URZ, URZ ;  /* 0x000000ff07097290 */ /* 0x000fd8000fffe1ff */
.L_x_5:
[----:B0-----:R-:W-:Y:S01]  /*0300*/  IADD3 R8, P0, PT, R0, UR16, RZ ;  /* 0x0000001000087c10 */ /* 0x001fe2000ff1e0ff */
[----:B------:R-:W2:Y:S04]  /*0310*/  LDG.E R25, desc[UR18][R2.64+-0x10] ;  /* 0xfffff01202197981 */ /* 0x000ea8000c1e1900 */
[----:B------:R-:W-:Y:S01]  /*0320*/  IMAD.X R9, RZ, RZ, R19, P0 ;  /* 0x000000ffff097224 */ /* 0x000fe200000e0613 */
[----:B------:R-:W2:Y:S01]  /*0330*/  LDG.E R22, desc[UR18][R6.64] ;  /* 0x0000001206167981 */ /* 0x000ea2000c1e1900 */
[----:B------:R-:W-:-:S03]  /*0340*/  LEA R10, P0, R8, UR4, 0x2 ;  /* 0x00000004080a7c11 */ /* 0x000fc6000f8010ff */
[----:B------:R-:W3:Y:S01]  /*0350*/  LDG.E R20, desc[UR18][R2.64+-0xc] ;  /* 0xfffff41202147981 */ /* 0x000ee2000c1e1900 */
[----:B------:R-:W-:-:S03]  /*0360*/  LEA.HI.X R11, R8, UR5, R9, 0x2, P0 ;  /* 0x00000005080b7c11 */ /* 0x000fc600080f1409 */
[----:B------:R-:W4:Y:S04]  /*0370*/  LDG.E R27, desc[UR18][R2.64+-0x4] ;  /* 0xfffffc12021b7981 */ /* 0x000f28000c1e1900 */
[----:B------:R0:W3:Y:S01]  /*0380*/  LDG.E R23, desc[UR18][R10.64] ;  /* 0x000000120a177981 */ /* 0x0000e2000c1e1900 */
[C---:B------:R-:W-:Y:S02]  /*0390*/  IADD3 R13, P0, PT, R0.reuse, UR15, RZ ;  /* 0x0000000f000d7c10 */ /* 0x040fe4000ff1e0ff */
[C---:B------:R-:W-:Y:S02]  /*03a0*/  IADD3 R8, P1, PT, R0.reuse, UR14, RZ ;  /* 0x0000000e00087c10 */ /* 0x040fe4000ff3e0ff */
[----:B------:R-:W-:Y:S01]  /*03b0*/  LEA R28, P2, R13, UR4, 0x2 ;  /* 0x000000040d1c7c11 */ /* 0x000fe2000f8410ff */
[--C-:B------:R-:W-:Y:S01]  /*03c0*/  IMAD.X R24, RZ, RZ, R19.reuse, P0 ;  /* 0x000000ffff187224 */ /* 0x100fe200000e0613 */
[----:B------:R-:W-:Y:S01]  /*03d0*/  IADD3 R9, P0, PT, R0, UR13, RZ ;  /* 0x0000000d00097c10 */ /* 0x000fe2000ff1e0ff */
[----:B------:R-:W-:Y:S01]  /*03e0*/  IMAD.X R15, RZ, RZ, R19, P1 ;  /* 0x000000ffff0f7224 */ /* 0x000fe200008e0613 */
[----:B------:R-:W-:-:S02]  /*03f0*/  LEA R14, P1, R8, UR4, 0x2 ;  /* 0x00000004080e7c11 */ /* 0x000fc4000f8210ff */
[----:B------:R-:W-:Y:S02]  /*0400*/  LEA.HI.X R29, R13, UR5, R24, 0x2, P2 ;  /* 0x000000050d1d7c11 */ /* 0x000fe400090f1418 */
[----:B------:R-:W-:Y:S01]  /*0410*/  IADD3 R13, P2, PT, R0, UR12, RZ ;  /* 0x0000000c000d7c10 */ /* 0x000fe2000ff5e0ff */
[----:B------:R-:W-:Y:S01]  /*0420*/  IMAD.X R26, RZ, RZ, R19, P0 ;  /* 0x000000ffff1a7224 */ /* 0x000fe200000e0613 */
[----:B------:R-:W-:Y:S01]  /*0430*/  LEA.HI.X R15, R8, UR5, R15, 0x2, P1 ;  /* 0x00000005080f7c11 */ /* 0x000fe200088f140f */
[----:B------:R-:W5:Y:S01]  /*0440*/  LDG.E R21, desc[UR18][R28.64] ;  /* 0x000000121c157981 */ /* 0x000f62000c1e1900 */
[----:B0-----:R-:W-:Y:S01]  /*0450*/  LEA R10, P0, R9, UR4, 0x2 ;  /* 0x00000004090a7c11 */ /* 0x001fe2000f8010ff */
[----:B------:R-:W-:Y:S01]  /*0460*/  IMAD.X R24, RZ, RZ, R19, P2 ;  /* 0x000000ffff187224 */ /* 0x000fe200010e0613 */
[----:B------:R-:W-:Y:S02]  /*0470*/  LEA R8, P1, R13, UR4, 0x2 ;  /* 0x000000040d087c11 */ /* 0x000fe4000f8210ff */
[----:B------:R-:W-:-:S02]  /*0480*/  LEA.HI.X R11, R9, UR5, R26, 0x2, P0 ;  /* 0x00000005090b7c11 */ /* 0x000fc400080f141a */
[----:B------:R-:W-:Y:S02]  /*0490*/  LEA.HI.X R9, R13, UR5, R24, 0x2, P1 ;  /* 0x000000050d097c11 */ /* 0x000fe400088f1418 */
[----:B------:R-:W-:Y:S01]  /*04a0*/  IADD3 R13, P0, PT, R0, UR11, RZ ;  /* 0x0000000b000d7c10 */ /* 0x000fe2000ff1e0ff */
[----:B------:R0:W4:Y:S04]  /*04b0*/  LDG.E R24, desc[UR18][R14.64] ;  /* 0x000000120e187981 */ /* 0x000128000c1e1900 */
[----:B------:R-:W4:Y:S04]  /*04c0*/  LDG.E R10, desc[UR18][R10.64] ;  /* 0x000000120a0a7981 */ /* 0x000f28000c1e1900 */
[----:B------:R-:W4:Y:S01]  /*04d0*/  LDG.E R29, desc[UR18][R2.64] ;  /* 0x00000012021d7981 */ /* 0x000f22000c1e1900 */
[----:B0-----:R-:W-:-:S03]  /*04e0*/  IMAD.X R14, RZ, RZ, R19, P0 ;  /* 0x000000ffff0e7224 */ /* 0x001fc600000e0613 */
[----:B------:R0:W4:Y:S04]  /*04f0*/  LDG.E R8, desc[UR18][R8.64] ;  /* 0x0000001208087981 */ /* 0x000128000c1e1900 */
[----:B------:R-:W4:Y:S01]  /*0500*/  LDG.E R11, desc[UR18][R2.64+0x8] ;  /* 0x00000812020b7981 */ /* 0x000f22000c1e1900 */
[----:B--2---:R-:W-:-:S03]  /*0510*/  IMAD R26, R25, R22, R12 ;  /* 0x00000016191a7224 */ /* 0x004fc600078e020c */
[----:B------:R-:W5:Y:S01]  /*0520*/  LDG.E R22, desc[UR18][R2.64+-0x8] ;  /* 0xfffff81202167981 */ /* 0x000f62000c1e1900 */
[----:B------:R-:W-:Y:S02]  /*0530*/  IADD3 R25, P1, PT, R0, UR10, RZ ;  /* 0x0000000a00197c10 */ /* 0x000fe4000ff3e0ff */
[----:B------:R-:W-:-:S04]  /*0540*/  LEA R12, P0, R13, UR4, 0x2 ;  /* 0x000000040d0c7c11 */ /* 0x000fc8000f8010ff */
[----:B------:R-:W-:Y:S01]  /*0550*/  LEA.HI.X R13, R13, UR5, R14, 0x2, P0 ;  /* 0x000000050d0d7c11 */ /* 0x000fe200080f140e */
[----:B---3--:R-:W-:Y:S01]  /*0560*/  IMAD R20, R20, R23, R26 ;  /* 0x0000001714147224 */ /* 0x008fe200078e021a */
[C---:B------:R-:W-:Y:S01]  /*0570*/  LEA R14, P0, R25.reuse, UR4, 0x2 ;  /* 0x00000004190e7c11 */ /* 0x040fe2000f8010ff */
[----:B------:R-:W-:Y:S01]  /*0580*/  IMAD.X R26, RZ, RZ, R19, P1 ;  /* 0x000000ffff1a7224 */ /* 0x000fe200008e0613 */
[----:B------:R-:W2:Y:S04]  /*0590*/  LDG.E R23, desc[UR18][R2.64+0x4] ;  /* 0x0000041202177981 */ /* 0x000ea8000c1e1900 */
[----:B------:R-:W-:Y:S01]  /*05a0*/  LEA.HI.X R15, R25, UR5, R26, 0x2, P0 ;  /* 0x00000005190f7c11 */ /* 0x000fe200080f141a */
[----:B------:R-:W3:Y:S04]  /*05b0*/  LDG.E R12, desc[UR18][R12.64] ;  /* 0x000000120c0c7981 */ /* 0x000ee8000c1e1900 */
[----:B------:R-:W3:Y:S04]  /*05c0*/  LDG.E R14, desc[UR18][R14.64] ;  /* 0x000000120e0e7981 */ /* 0x000ee8000c1e1900 */
[----:B------:R1:W3:Y:S01]  /*05d0*/  LDG.E R25, desc[UR18][R2.64+0xc] ;  /* 0x00000c1202197981 */ /* 0x0002e2000c1e1900 */
[----:B------:R-:W-:-:S04]  /*05e0*/  UIADD3 UR9, UPT, UPT, UR9, 0x8, URZ ;  /* 0x0000000809097890 */ /* 0x000fc8000fffe0ff */
[----:B------:R-:W-:Y:S01]  /*05f0*/  UISETP.NE.AND UP1, UPT, UR9, URZ, UPT ;  /* 0x000000ff0900728c */ /* 0x000fe2000bf25270 */
[----:B0-----:R-:W-:Y:S01]  /*0600*/  IMAD.U32 R9, RZ, RZ, UR8 ;  /* 0x00000008ff097e24 */ /* 0x001fe2000f8e00ff */
[----:B-1----:R-:W-:-:S03]  /*0610*/  IADD3 R2, P0, PT, R2, 0x20, RZ ;  /* 0x0000002002027810 */ /* 0x002fc60007f1e0ff */
[----:B------:R-:W-:Y:S01]  /*0620*/  IMAD.WIDE.U32 R6, R9, 0x4, R6 ;  /* 0x0000000409067825 */ /* 0x000fe200078e0006 */
[----:B------:R-:W-:-:S03]  /*0630*/  UIADD3 UR10, UPT, UPT, UR8, UR10, URZ ;  /* 0x0000000a080a7290 */ /* 0x000fc6000fffe0ff */
[----:B------:R-:W-:Y:S01]  /*0640*/  IMAD.X R3, RZ, RZ, R3, P0 ;  /* 0x000000ffff037224 */ /* 0x000fe200000e0603 */
[----:B------:R-:W-:Y:S02]  /*0650*/  UIADD3 UR11, UPT, UPT, UR8, UR11, URZ ;  /* 0x0000000b080b7290 */ /* 0x000fe4000fffe0ff */
[----:B------:R-:W-:Y:S02]  /*0660*/  UIADD3 UR12, UPT, UPT, UR8, UR12, URZ ;  /* 0x0000000c080c7290 */ /* 0x000fe4000fffe0ff */
[----:B------:R-:W-:Y:S02]  /*0670*/  UIADD3 UR13, UPT, UPT, UR8, UR13, URZ ;  /* 0x0000000d080d7290 */ /* 0x000fe4000fffe0ff */
[----:B------:R-:W-:Y:S02]  /*0680*/  UIADD3 UR14, UPT, UPT, UR8, UR14, URZ ;  /* 0x0000000e080e7290 */ /* 0x000fe4000fffe0ff */
[----:B------:R-:W-:Y:S02]  /*0690*/  UIADD3 UR15, UPT, UPT, UR8, UR15, URZ ;  /* 0x0000000f080f7290 */ /* 0x000fe4000fffe0ff */
[----:B------:R-:W-:Y:S01]  /*06a0*/  UIADD3 UR16, UPT, UPT, UR8, UR16, URZ ;  /* 0x0000001008107290 */ /* 0x000fe2000fffe0ff */
[----:B-----5:R-:W-:-:S04]  /*06b0*/  IMAD R20, R22, R21, R20 ;  /* 0x0000001516147224 */ /* 0x020fc800078e0214 */
[----:B----4-:R-:W-:-:S04]  /*06c0*/  IMAD R20, R27, R24, R20 ;  /* 0x000000181b147224 */ /* 0x010fc800078e0214 */
[----:B------:R-:W-:-:S04]  /*06d0*/  IMAD R10, R29, R10, R20 ;  /* 0x0000000a1d0a7224 */ /* 0x000fc800078e0214 */
[----:B--2---:R-:W-:-:S04]  /*06e0*/  IMAD R8, R23, R8, R10 ;  /* 0x0000000817087224 */ /* 0x004fc800078e020a */
[----:B---3--:R-:W-:-:S04]  /*06f0*/  IMAD R12, R11, R12, R8 ;  /* 0x0000000c0b0c7224 */ /* 0x008fc800078e0208 */
[----:B------:R-:W-:Y:S01]  /*0700*/  IMAD R12, R25, R14, R12 ;  /* 0x0000000e190c7224 */ /* 0x000fe200078e020c */
[----:B------:R-:W-:Y:S06]  /*0710*/  BRA.U UP1, `(.L_x_5) ;  /* 0xfffffff901f87547 */ /* 0x000fec000b83ffff */
.L_x_4:
[----:B------:R-:W-:Y:S05]  /*0720*/  BRA.U !UP0, `(.L_x_3) ;  /* 0x0000000508487547 */ /* 0x000fea000b800000 */
[----:B------:R-:W-:Y:S02]  /*0730*/  UISETP.GE.U32.AND UP0, UPT, UR6, 0x4, UPT ;  /* 0x000000040600788c */ /* 0x000fe4000bf06070 */
[----:B------:R-:W-:-:S04]  /*0740*/  ULOP3.LUT UR7, UR17, 0x3, URZ, 0xc0, !UPT ;  /* 0x0000000311077892 */ /* 0x000fc8000f8ec0ff */
[----:B------:R-:W-:-:S03]  /*0750*/  UISETP.NE.AND UP1, UPT, UR7, URZ, UPT ;  /* 0x000000ff0700728c */ /* 0x000fc6000bf25270 */
[----:B------:R-:W-:Y:S08]  /*0760*/  BRA.U !UP0, `(.L_x_6) ;  /* 0x00000001089c7547 */ /* 0x000ff0000b800000 */
[----:B------:R-:W-:Y:S01]  /*0770*/  IMAD R3, R18, UR17, RZ ;  /* 0x0000001112037c24 */ /* 0x000fe2000f8e02ff */
[C---:B------:R-:W-:Y:S01]  /*0780*/  IADD3 R15, P0, PT, R17.reuse, R18, RZ ;  /* 0x00000012110f7210 */ /* 0x040fe20007f1e0ff */
[----:B------:R-:W-:Y:S02]  /*0790*/  IMAD.IADD R7, R17, 0x1, R18 ;  /* 0x0000000111077824 */ /* 0x000fe400078e0212 */
[----:B------:R-:W-:Y:S01]  /*07a0*/  VIADD R9, R3, UR17 ;  /* 0x0000001103097c36 */ /* 0x000fe20008000000 */
[----:B------:R-:W-:Y:S01]  /*07b0*/  IADD3 R20, P2, PT, R0, R3, RZ ;  /* 0x0000000300147210 */ /* 0x000fe20007f5e0ff */
[----:B-----5:R-:W-:-:S03]  /*07c0*/  IMAD.WIDE.U32 R6, R7, 0x4, R4 ;  /* 0x0000000407067825 */ /* 0x020fc600078e0004 */
[----:B------:R-:W-:Y:S01]  /*07d0*/  IADD3 R8, P1, PT, R0, R9, RZ ;  /* 0x0000000900087210 */ /* 0x000fe20007f3e0ff */
[----:B------:R-:W-:Y:S01]  /*07e0*/  IMAD.X R3, RZ, RZ, RZ, P0 ;  /* 0x000000ffff037224 */ /* 0x000fe200000e06ff */
[----:B------:R-:W-:Y:S01]  /*07f0*/  LEA R2, P0, R15, R4, 0x2 ;  /* 0x000000040f027211 */ /* 0x000fe200078010ff */
[----:B------:R-:W-:Y:S01]  /*0800*/  VIADD R9, R9, UR17 ;  /* 0x0000001109097c36 */ /* 0x000fe20008000000 */
[----:B------:R0:W2:Y:S01]  /*0810*/  LDG.E R13, desc[UR18][R6.64] ;  /* 0x00000012060d7981 */ /* 0x0000a2000c1e1900 */
[----:B------:R-:W-:Y:S01]  /*0820*/  IMAD.X R21, RZ, RZ, R19, P2 ;  /* 0x000000ffff157224 */ /* 0x000fe200010e0613 */
[----:B------:R-:W-:Y:S01]  /*0830*/  LEA.HI.X R3, R15, R5, R3, 0x2, P0 ;  /* 0x000000050f037211 */ /* 0x000fe200000f1403 */
[----:B------:R-:W-:Y:S01]  /*0840*/  IMAD.X R11, RZ, RZ, R19, P1 ;  /* 0x000000ffff0b7224 */ /* 0x000fe200008e0613 */
[----:B------:R-:W-:Y:S02]  /*0850*/  LEA R14, P2, R20, UR4, 0x2 ;  /* 0x00000004140e7c11 */ /* 0x000fe4000f8410ff */
[----:B------:R-:W-:Y:S01]  /*0860*/  LEA R10, P1, R8, UR4, 0x2 ;  /* 0x00000004080a7c11 */ /* 0x000fe2000f8210ff */
[----:B------:R-:W3:Y:S01]  /*0870*/  LDG.E R24, desc[UR18][R2.64+0xc] ;  /* 0x00000c1202187981 */ /* 0x000ee2000c1e1900 */
[----:B------:R-:W-:-:S02]  /*0880*/  LEA.HI.X R15, R20, UR5, R21, 0x2, P2 ;  /* 0x00000005140f7c11 */ /* 0x000fc400090f1415 */
[----:B0-----:R-:W-:Y:S01]  /*0890*/  IADD3 R7, P0, PT, R0, R9, RZ ;  /* 0x0000000900077210 */ /* 0x001fe20007f1e0ff */
[----:B------:R-:W-:Y:S01]  /*08a0*/  VIADD R9, R9, UR17 ;  /* 0x0000001109097c36 */ /* 0x000fe20008000000 */
[----:B------:R-:W-:Y:S01]  /*08b0*/  LEA.HI.X R11, R8, UR5, R11, 0x2, P1 ;  /* 0x00000005080b7c11 */ /* 0x000fe200088f140b */
[----:B------:R-:W2:Y:S02]  /*08c0*/  LDG.E R14, desc[UR18][R14.64] ;  /* 0x000000120e0e7981 */ /* 0x000ea4000c1e1900 */
[----:B------:R-:W-:Y:S01]  /*08d0*/  IMAD.X R8, RZ, RZ, R19, P0 ;  /* 0x000000ffff087224 */ /* 0x000fe200000e0613 */
[----:B------:R-:W-:Y:S01]  /*08e0*/  IADD3 R9, P1, PT, R0, R9, RZ ;  /* 0x0000000900097210 */ /* 0x000fe20007f3e0ff */
[----:B------:R-:W4:Y:S01]  /*08f0*/  LDG.E R10, desc[UR18][R10.64] ;  /* 0x000000120a0a7981 */ /* 0x000f22000c1e1900 */
[----:B------:R-:W-:-:S03]  /*0900*/  LEA R6, P0, R7, UR4, 0x2 ;  /* 0x0000000407067c11 */ /* 0x000fc6000f8010ff */
[----:B------:R-:W-:Y:S01]  /*0910*/  IMAD.X R22, RZ, RZ, R19, P1 ;  /* 0x000000ffff167224 */ /* 0x000fe200008e0613 */
[----:B------:R-:W-:Y:S01]  /*0920*/  LEA.HI.X R7, R7, UR5, R8, 0x2, P0 ;  /* 0x0000000507077c11 */ /* 0x000fe200080f1408 */
[----:B------:R-:W4:Y:S01]  /*0930*/  LDG.E R20, desc[UR18][R2.64+0x4] ;  /* 0x0000041202147981 */ /* 0x000f22000c1e1900 */
[----:B------:R-:W-:-:S03]  /*0940*/  LEA R8, P0, R9, UR4, 0x2 ;  /* 0x0000000409087c11 */ /* 0x000fc6000f8010ff */
[----:B------:R-:W3:Y:S01]  /*0950*/  LDG.E R6, desc[UR18][R6.64] ;  /* 0x0000001206067981 */ /* 0x000ee2000c1e1900 */
[----:B------:R-:W-:-:S03]  /*0960*/  LEA.HI.X R9, R9, UR5, R22, 0x2, P0 ;  /* 0x0000000509097c11 */ /* 0x000fc600080f1416 */
[----:B------:R-:W3:Y:S04]  /*0970*/  LDG.E R22, desc[UR18][R2.64+0x8] ;  /* 0x0000081202167981 */ /* 0x000ee8000c1e1900 */
[----:B------:R-:W3:Y:S01]  /*0980*/  LDG.E R8, desc[UR18][R8.64] ;  /* 0x0000001208087981 */ /* 0x000ee2000c1e1900 */
[----:B------:R-:W-:Y:S02]  /*0990*/  VIADD R18, R18, 0x4 ;  /* 0x0000000412127836 */ /* 0x000fe40000000000 */
[----:B--2---:R-:W-:-:S04]  /*09a0*/  IMAD R13, R13, R14, R12 ;  /* 0x0000000e0d0d7224 */ /* 0x004fc800078e020c */
[----:B----4-:R-:W-:-:S04]  /*09b0*/  IMAD R13, R20, R10, R13 ;  /* 0x0000000a140d7224 */ /* 0x010fc800078e020d */
[----:B---3--:R-:W-:-:S04]  /*09c0*/  IMAD R13, R22, R6, R13 ;  /* 0x00000006160d7224 */ /* 0x008fc800078e020d */
[----:B------:R-:W-:-:S07]  /*09d0*/  IMAD R12, R24, R8, R13 ;  /* 0x00000008180c7224 */ /* 0x000fce00078e020d */
.L_x_6:
[----:B------:R-:W-:Y:S05]  /*09e0*/  BRA.U !UP1, `(.L_x_3) ;  /* 0x0000000109987547 */ /* 0x000fea000b800000 */
[----:B------:R-:W-:Y:S02]  /*09f0*/  UISETP.NE.AND UP0, UPT, UR7, 0x1, UPT ;  /* 0x000000010700788c */ /* 0x000fe4000bf05270 */
[----:B------:R-:W-:-:S04]  /*0a00*/  ULOP3.LUT UR6, UR17, 0x1, URZ, 0xc0, !UPT ;  /* 0x0000000111067892 */ /* 0x000fc8000f8ec0ff */
[----:B------:R-:W-:-:S03]  /*0a10*/  UISETP.NE.U32.AND UP1, UPT, UR6, 0x1, UPT ;  /* 0x000000010600788c */ /* 0x000fc6000bf25070 */
        /* <DEDUP_REMOVED lines=8> */
[--C-:B------:R-:W-:Y:S01]  /*0aa0*/  IMAD.X R7, RZ, RZ, R19.reuse, P0 ;  /* 0x000000ffff077224 */ /* 0x100fe200000e0613 */
[C---:B------:R-:W-:Y:S01]  /*0ab0*/  LEA R2, P0, R6.reuse, UR4, 0x2 ;  /* 0x0000000406027c11 */ /* 0x040fe2000f8010ff */
[----:B------:R-:W2:Y:S02]  /*0ac0*/  LDG.E R11, desc[UR18][R10.64] ;  /* 0x000000120a0b7981 */ /* 0x000ea4000c1e1900 */
[----:B------:R-:W-:Y:S01]  /*0ad0*/  IMAD.X R14, RZ, RZ, R19, P2 ;  /* 0x000000ffff0e7224 */ /* 0x000fe200010e0613 */
[----:B------:R-:W-:Y:S01]  /*0ae0*/  LEA.HI.X R3, R6, UR5, R7, 0x2, P0 ;  /* 0x0000000506037c11 */ /* 0x000fe200080f1407 */
[----:B------:R-:W-:Y:S01]  /*0af0*/  IMAD.X R7, RZ, RZ, RZ, P1 ;  /* 0x000000ffff077224 */ /* 0x000fe200008e06ff */
[----:B------:R-:W-:Y:S02]  /*0b00*/  LEA R6, P0, R9, R4, 0x2 ;  /* 0x0000000409067211 */ /* 0x000fe400078010ff */
[----:B------:R-:W-:Y:S01]  /*0b10*/  LEA R8, P1, R13, UR4, 0x2 ;  /* 0x000000040d087c11 */ /* 0x000fe2000f8210ff */
[----:B------:R-:W2:Y:S01]  /*0b20*/  LDG.E R2, desc[UR18][R2.64] ;  /* 0x0000001202027981 */ /* 0x000ea2000c1e1900 */
[----:B------:R-:W-:-:S02]  /*0b30*/  LEA.HI.X R7, R9, R5, R7, 0x2, P0 ;  /* 0x0000000509077211 */ /* 0x000fc400000f1407 */
[----:B------:R-:W-:-:S04]  /*0b40*/  LEA.HI.X R9, R13, UR5, R14, 0x2, P1 ;  /* 0x000000050d097c11 */ /* 0x000fc800088f140e */
[----:B------:R-:W3:Y:S04]  /*0b50*/  LDG.E R7, desc[UR18][R6.64+0x4] ;  /* 0x0000041206077981 */ /* 0x000ee8000c1e1900 */
[----:B------:R-:W3:Y:S01]  /*0b60*/  LDG.E R8, desc[UR18][R8.64] ;  /* 0x0000001208087981 */ /* 0x000ee2000c1e1900 */
[----:B------:R-:W-:Y:S02]  /*0b70*/  VIADD R18, R18, 0x2 ;  /* 0x0000000212127836 */ /* 0x000fe40000000000 */
[----:B--2---:R-:W-:-:S04]  /*0b80*/  IMAD R12, R11, R2, R12 ;  /* 0x000000020b0c7224 */ /* 0x004fc800078e020c */
[----:B---3--:R-:W-:-:S07]  /*0b90*/  IMAD R12, R7, R8, R12 ;  /* 0x00000008070c7224 */ /* 0x008fce00078e020c */
.L_x_7:
[----:B------:R-:W-:Y:S05]  /*0ba0*/  BRA.U UP1, `(.L_x_3) ;  /* 0x0000000101287547 */ /* 0x000fea000b800000 */
[----:B------:R-:W-:Y:S02]  /*0bb0*/  IMAD R3, R18, UR17, RZ ;  /* 0x0000001112037c24 */ /* 0x000fe4000f8e02ff */
[----:B------:R-:W-:-:S03]  /*0bc0*/  IMAD.IADD R17, R17, 0x1, R18 ;  /* 0x0000000111117824 */ /* 0x000fc600078e0212 */
[----:B------:R-:W-:Y:S01]  /*0bd0*/  IADD3 R3, P0, PT, R3, R0, RZ ;  /* 0x0000000003037210 */ /* 0x000fe20007f1e0ff */
[----:B-----5:R-:W-:-:S04]  /*0be0*/  IMAD.WIDE.U32 R4, R17, 0x4, R4 ;  /* 0x0000000411047825 */ /* 0x020fc800078e0004 */
[----:B------:R-:W-:Y:S01]  /*0bf0*/  IMAD.X R6, RZ, RZ, R19, P0 ;  /* 0x000000ffff067224 */ /* 0x000fe200000e0613 */
[C---:B------:R-:W-:Y:S01]  /*0c00*/  LEA R2, P0, R3.reuse, UR4, 0x2 ;  /* 0x0000000403027c11 */ /* 0x040fe2000f8010ff */
[----:B------:R-:W2:Y:S03]  /*0c10*/  LDG.E R5, desc[UR18][R4.64] ;  /* 0x0000001204057981 */ /* 0x000ea6000c1e1900 */
[----:B------:R-:W-:-:S05]  /*0c20*/  LEA.HI.X R3, R3, UR5, R6, 0x2, P0 ;  /* 0x0000000503037c11 */ /* 0x000fca00080f1406 */
[----:B------:R-:W2:Y:S02]  /*0c30*/  LDG.E R2, desc[UR18][R2.64] ;  /* 0x0000001202027981 */ /* 0x000ea4000c1e1900 */
[----:B--2---:R-:W-:-:S07]  /*0c40*/  IMAD R12, R5, R2, R12 ;  /* 0x00000002050c7224 */ /* 0x004fce00078e020c */
.L_x_3:
[----:B------:R-:W0:Y:S02]  /*0c50*/  LDC.64 R2, c[0x0][0x390] ;  /* 0x0000e400ff027b82 */ /* 0x000e240000000a00 */
[----:B0-----:R-:W2:Y:S01]  /*0c60*/  LDG.E.64 R2, desc[UR18][R2.64] ;  /* 0x0000001202027981 */ /* 0x001ea2000c1e1b00 */
[----:B------:R-:W-:-:S05]  /*0c70*/  IMAD R7, R16, UR17, RZ ;  /* 0x0000001110077c24 */ /* 0x000fca000f8e02ff */
[----:B-----5:R-:W-:Y:S02]  /*0c80*/  SHF.R.S32.HI R5, RZ, 0x1f, R7 ;  /* 0x0000001fff057819 */ /* 0x020fe40000011407 */
[----:B------:R-:W-:-:S04]  /*0c90*/  IADD3 R7, P0, PT, R0, R7, RZ ;  /* 0x0000000700077210 */ /* 0x000fc80007f1e0ff */
[----:B------:R-:W-:Y:S02]  /*0ca0*/  LEA.HI.X.SX32 R5, R0, R5, 0x1, P0 ;  /* 0x0000000500057211 */ /* 0x000fe400000f0eff */
[----:B--2---:R-:W-:-:S04]  /*0cb0*/  LEA R4, P0, R7, R2, 0x2 ;  /* 0x0000000207047211 */ /* 0x004fc800078010ff */
[----:B------:R-:W-:-:S05]  /*0cc0*/  LEA.HI.X R5, R7, R3, R5, 0x2, P0 ;  /* 0x0000000307057211 */ /* 0x000fca00000f1405 */
[----:B------:R-:W-:Y:S01]  /*0cd0*/  STG.E desc[UR18][R4.64], R12 ;  /* 0x0000000c04007986 */ /* 0x000fe2000c101912 */
[----:B------:R-:W-:Y:S05]  /*0ce0*/  EXIT ;  /* 0x000000000000794d */ /* 0x000fea0003800000 */
.L_x_8:
        /* <DEDUP_REMOVED lines=9> */
.L_x_10:


//--------------------- .nv.shared._Z18matrix_mult_sharedPPiS0_S0_i --------------------------
	.section	.nv.shared._Z18matrix_mult_sharedPPiS0_S0_i,"aw",@nobits
	.sectionflags	@""
	.align	4
.nv.shared._Z18matrix_mult_sharedPPiS0_S0_i:
	.zero		40224


//--------------------- .nv.shared.reserved.0     --------------------------
	.section	.nv.shared.reserved.0,"aw",@nobits
	.weak		__nv_reservedSMEM_offset_0_alias
	.size		__nv_reservedSMEM_offset_0_alias, 0, 64
	.other		__nv_reservedSMEM_offset_0_alias,@"STO_CUDA_RESERVED_SHARED STV_DEFAULT"
__nv_reservedSMEM_offset_0_alias:
	.zero		0
	.zero		64


//--------------------- .nv.constant0._Z18matrix_mult_sharedPPiS0_S0_i --------------------------
	.section	.nv.constant0._Z18matrix_mult_sharedPPiS0_S0_i,"a",@progbits
	.sectionflags	@""
	.align	4
.nv.constant0._Z18matrix_mult_sharedPPiS0_S0_i:
	.zero		924


//--------------------- .nv.constant0._Z11matrix_multPPiS0_S0_ii --------------------------
	.section	.nv.constant0._Z11matrix_multPPiS0_S0_ii,"a",@progbits
	.sectionflags	@""
	.align	4
.nv.constant0._Z11matrix_multPPiS0_S0_ii:
	.zero		928


//--------------------- SYMBOLS --------------------------

	.type		.nv.reservedSmem.offset0,@object
	.size		.nv.reservedSmem.offset0,0x4
	.type		.nv.reservedSmem.cap,@object
	.size		.nv.reservedSmem.cap,0x4
